//
// Generated by NVIDIA NVVM Compiler
//
// Compiler Build ID: CL-36424714
// Cuda compilation tools, release 13.0, V13.0.88
// Based on NVVM 20.0.0
//

.version 9.0
.target sm_100
.address_size 64

	// .globl	computeVertexAABBs
// _ZZ14buildBVHKernelE4bins has been demoted
// _ZZ20detectContactsKernelE5stack has been demoted
// _ZZ20detectContactsKernelE8stackPtr has been demoted

.visible .entry computeVertexAABBs(
	.param .u64 .ptr .align 1 computeVertexAABBs_param_0,
	.param .u64 .ptr .align 1 computeVertexAABBs_param_1,
	.param .u32 computeVertexAABBs_param_2,
	.param .f32 computeVertexAABBs_param_3
)
{
	.reg .pred 	%p<2>;
	.reg .b32 	%r<6>;
	.reg .b32 	%f<11>;
	.reg .b64 	%rd<9>;

	ld.param.u64 	%rd1, [computeVertexAABBs_param_0];
	ld.param.u64 	%rd2, [computeVertexAABBs_param_1];
	ld.param.u32 	%r2, [computeVertexAABBs_param_2];
	ld.param.f32 	%f1, [computeVertexAABBs_param_3];
	mov.u32 	%r3, %ctaid.x;
	mov.u32 	%r4, %ntid.x;
	mov.u32 	%r5, %tid.x;
	mad.lo.s32 	%r1, %r3, %r4, %r5;
	setp.ge.s32 	%p1, %r1, %r2;
	@%p1 bra 	$L__BB0_2;
	cvta.to.global.u64 	%rd3, %rd1;
	cvta.to.global.u64 	%rd4, %rd2;
	mul.wide.s32 	%rd5, %r1, 12;
	add.s64 	%rd6, %rd3, %rd5;
	ld.global.f32 	%f2, [%rd6];
	ld.global.f32 	%f3, [%rd6+4];
	ld.global.f32 	%f4, [%rd6+8];
	sub.f32 	%f5, %f2, %f1;
	sub.f32 	%f6, %f3, %f1;
	sub.f32 	%f7, %f4, %f1;
	add.f32 	%f8, %f1, %f2;
	add.f32 	%f9, %f1, %f3;
	add.f32 	%f10, %f1, %f4;
	mul.wide.s32 	%rd7, %r1, 24;
	add.s64 	%rd8, %rd4, %rd7;
	st.global.f32 	[%rd8], %f5;
	st.global.f32 	[%rd8+4], %f6;
	st.global.f32 	[%rd8+8], %f7;
	st.global.f32 	[%rd8+12], %f8;
	st.global.f32 	[%rd8+16], %f9;
	st.global.f32 	[%rd8+20], %f10;
$L__BB0_2:
	ret;

}
	// .globl	buildBVHKernel
.visible .entry buildBVHKernel(
	.param .u64 .ptr .align 1 buildBVHKernel_param_0,
	.param .u64 .ptr .align 1 buildBVHKernel_param_1,
	.param .u64 .ptr .align 1 buildBVHKernel_param_2,
	.param .u32 buildBVHKernel_param_3,
	.param .f32 buildBVHKernel_param_4
)
{
	.reg .pred 	%p<74>;
	.reg .b16 	%rs<14>;
	.reg .b32 	%r<334>;
	.reg .b32 	%f<945>;
	.reg .b64 	%rd<17>;
	// demoted variable
	.shared .align 4 .b8 _ZZ14buildBVHKernelE4bins[896];
	ld.param.u64 	%rd5, [buildBVHKernel_param_0];
	ld.param.u64 	%rd6, [buildBVHKernel_param_1];
	ld.param.u64 	%rd7, [buildBVHKernel_param_2];
	ld.param.u32 	%r165, [buildBVHKernel_param_3];
	ld.param.f32 	%f467, [buildBVHKernel_param_4];
	cvta.to.global.u64 	%rd1, %rd7;
	mov.u32 	%r1, %tid.x;
	mov.u32 	%r166, %ctaid.x;
	or.b32  	%r167, %r1, %r166;
	setp.ne.s32 	%p1, %r167, 0;
	@%p1 bra 	$L__BB1_2;
	st.global.u32 	[%rd1+28], %r165;
	mov.b32 	%r168, 0;
	st.global.u32 	[%rd1+24], %r168;
$L__BB1_2:
	bar.sync 	0;
	setp.lt.s32 	%p2, %r165, 2;
	@%p2 bra 	$L__BB1_123;
	mov.u32 	%r170, %ntid.x;
	add.s32 	%r2, %r1, %r170;
	max.u32 	%r171, %r2, 32;
	setp.lt.u32 	%p3, %r2, 32;
	selp.u32 	%r172, 1, 0, %p3;
	add.s32 	%r173, %r2, %r172;
	sub.s32 	%r174, %r171, %r173;
	div.u32 	%r175, %r174, %r170;
	add.s32 	%r3, %r175, %r172;
	mov.u32 	%r176, _ZZ14buildBVHKernelE4bins;
	mad.lo.s32 	%r177, %r1, 28, %r176;
	add.s32 	%r4, %r177, 24;
	mul.lo.s32 	%r5, %r170, 28;
	add.s32 	%r6, %r4, %r5;
	add.s32 	%r7, %r2, %r170;
	add.s32 	%r8, %r7, %r170;
	add.s32 	%r9, %r165, -2;
	shl.b32 	%r10, %r170, 2;
	mul.lo.s32 	%r11, %r170, 112;
	cvta.to.global.u64 	%rd2, %rd6;
	cvta.to.global.u64 	%rd3, %rd5;
	mov.b32 	%r274, 0;
$L__BB1_4:
	mul.wide.u32 	%rd8, %r274, 32;
	add.s64 	%rd9, %rd1, %rd8;
	add.s64 	%rd4, %rd9, 28;
	ld.global.u32 	%r178, [%rd9+28];
	setp.lt.s32 	%p4, %r178, 1;
	@%p4 bra 	$L__BB1_122;
	setp.gt.u32 	%p5, %r1, 31;
	@%p5 bra 	$L__BB1_13;
	and.b32  	%r13, %r3, 3;
	setp.eq.s32 	%p6, %r13, 3;
	mov.u32 	%r275, %r1;
	@%p6 bra 	$L__BB1_10;
	setp.eq.s32 	%p7, %r13, 0;
	mov.b32 	%r179, 0;
	st.shared.u32 	[%r4], %r179;
	mov.b32 	%r180, 2139095039;
	st.shared.u32 	[%r4+-24], %r180;
	st.shared.u32 	[%r4+-20], %r180;
	st.shared.u32 	[%r4+-16], %r180;
	mov.b32 	%r181, -8388609;
	st.shared.u32 	[%r4+-12], %r181;
	st.shared.u32 	[%r4+-8], %r181;
	st.shared.u32 	[%r4+-4], %r181;
	mov.u32 	%r275, %r2;
	@%p7 bra 	$L__BB1_10;
	setp.eq.s32 	%p8, %r13, 1;
	mov.b32 	%r182, 0;
	st.shared.u32 	[%r6], %r182;
	mov.b32 	%r183, 2139095039;
	st.shared.u32 	[%r6+-24], %r183;
	st.shared.u32 	[%r6+-20], %r183;
	st.shared.u32 	[%r6+-16], %r183;
	mov.b32 	%r184, -8388609;
	st.shared.u32 	[%r6+-12], %r184;
	st.shared.u32 	[%r6+-8], %r184;
	st.shared.u32 	[%r6+-4], %r184;
	mov.u32 	%r275, %r7;
	@%p8 bra 	$L__BB1_10;
	add.s32 	%r185, %r6, %r5;
	mov.b32 	%r186, 0;
	st.shared.u32 	[%r185], %r186;
	mov.b32 	%r187, 2139095039;
	st.shared.u32 	[%r185+-24], %r187;
	st.shared.u32 	[%r185+-20], %r187;
	st.shared.u32 	[%r185+-16], %r187;
	mov.b32 	%r188, -8388609;
	st.shared.u32 	[%r185+-12], %r188;
	st.shared.u32 	[%r185+-8], %r188;
	st.shared.u32 	[%r185+-4], %r188;
	mov.u32 	%r275, %r8;
$L__BB1_10:
	setp.lt.u32 	%p9, %r3, 3;
	@%p9 bra 	$L__BB1_13;
	mov.u32 	%r189, _ZZ14buildBVHKernelE4bins;
	mad.lo.s32 	%r190, %r275, 28, %r189;
	add.s32 	%r276, %r190, 24;
$L__BB1_12:
	mov.b32 	%r191, 0;
	st.shared.u32 	[%r276], %r191;
	mov.b32 	%r192, 2139095039;
	st.shared.u32 	[%r276+-24], %r192;
	st.shared.u32 	[%r276+-20], %r192;
	st.shared.u32 	[%r276+-16], %r192;
	mov.b32 	%r193, -8388609;
	st.shared.u32 	[%r276+-12], %r193;
	st.shared.u32 	[%r276+-8], %r193;
	st.shared.u32 	[%r276+-4], %r193;
	add.s32 	%r194, %r276, %r5;
	st.shared.u32 	[%r194], %r191;
	st.shared.u32 	[%r194+-24], %r192;
	st.shared.u32 	[%r194+-20], %r192;
	st.shared.u32 	[%r194+-16], %r192;
	st.shared.u32 	[%r194+-12], %r193;
	st.shared.u32 	[%r194+-8], %r193;
	st.shared.u32 	[%r194+-4], %r193;
	add.s32 	%r195, %r194, %r5;
	st.shared.u32 	[%r195], %r191;
	st.shared.u32 	[%r195+-24], %r192;
	st.shared.u32 	[%r195+-20], %r192;
	st.shared.u32 	[%r195+-16], %r192;
	st.shared.u32 	[%r195+-12], %r193;
	st.shared.u32 	[%r195+-8], %r193;
	st.shared.u32 	[%r195+-4], %r193;
	add.s32 	%r196, %r195, %r5;
	st.shared.u32 	[%r196], %r191;
	st.shared.u32 	[%r196+-24], %r192;
	st.shared.u32 	[%r196+-20], %r192;
	st.shared.u32 	[%r196+-16], %r192;
	st.shared.u32 	[%r196+-12], %r193;
	st.shared.u32 	[%r196+-8], %r193;
	st.shared.u32 	[%r196+-4], %r193;
	add.s32 	%r275, %r275, %r10;
	add.s32 	%r276, %r276, %r11;
	setp.lt.u32 	%p10, %r275, 32;
	@%p10 bra 	$L__BB1_12;
$L__BB1_13:
	bar.sync 	0;
	ld.global.u32 	%r20, [%rd4];
	setp.lt.s32 	%p11, %r20, 1;
	@%p11 bra 	$L__BB1_34;
	ld.global.u32 	%r278, [%rd4+-4];
	ld.global.f32 	%f1, [%rd4+-20];
	ld.global.f32 	%f468, [%rd4+-8];
	sub.f32 	%f2, %f468, %f1;
	add.s32 	%r22, %r20, %r278;
$L__BB1_15:
	mul.wide.s32 	%rd10, %r278, 4;
	add.s64 	%rd11, %rd2, %rd10;
	ld.global.u32 	%r197, [%rd11];
	mul.wide.s32 	%rd12, %r197, 12;
	add.s64 	%rd13, %rd3, %rd12;
	ld.global.f32 	%f469, [%rd13];
	ld.global.f32 	%f470, [%rd13+4];
	ld.global.f32 	%f471, [%rd13+8];
	sub.f32 	%f472, %f471, %f1;
	div.rn.f32 	%f473, %f472, %f2;
	mul.f32 	%f474, %f473, 0f42000000;
	cvt.rzi.s32.f32 	%r198, %f474;
	min.s32 	%r199, %r198, 31;
	mov.u32 	%r200, _ZZ14buildBVHKernelE4bins;
	mad.lo.s32 	%r201, %r199, 28, %r200;
	add.s32 	%r24, %r201, 24;
	atom.shared.add.u32 	%r202, [%r201+24], 1;
	sub.f32 	%f3, %f469, %f467;
	sub.f32 	%f4, %f470, %f467;
	sub.f32 	%f5, %f471, %f467;
	add.f32 	%f6, %f467, %f469;
	add.f32 	%f7, %f467, %f470;
	add.f32 	%f8, %f467, %f471;
	setp.ltu.f32 	%p12, %f3, 0f00000000;
	@%p12 bra 	$L__BB1_17;
	mov.b32 	%r203, %f3;
	atom.shared.min.s32 	%r204, [%r24+-24], %r203;
	bra.uni 	$L__BB1_18;
$L__BB1_17:
	mov.b32 	%r205, %f3;
	atom.shared.max.s32 	%r206, [%r24+-24], %r205;
$L__BB1_18:
	setp.ltu.f32 	%p13, %f4, 0f00000000;
	@%p13 bra 	$L__BB1_20;
	mov.b32 	%r207, %f4;
	atom.shared.min.s32 	%r208, [%r24+-20], %r207;
	bra.uni 	$L__BB1_21;
$L__BB1_20:
	mov.b32 	%r209, %f4;
	atom.shared.max.s32 	%r210, [%r24+-20], %r209;
$L__BB1_21:
	setp.ltu.f32 	%p14, %f5, 0f00000000;
	@%p14 bra 	$L__BB1_23;
	mov.b32 	%r211, %f5;
	atom.shared.min.s32 	%r212, [%r24+-16], %r211;
	bra.uni 	$L__BB1_24;
$L__BB1_23:
	mov.b32 	%r213, %f5;
	atom.shared.max.s32 	%r214, [%r24+-16], %r213;
$L__BB1_24:
	setp.ltu.f32 	%p15, %f6, 0f00000000;
	@%p15 bra 	$L__BB1_26;
	mov.b32 	%r215, %f6;
	atom.shared.max.s32 	%r216, [%r24+-12], %r215;
	bra.uni 	$L__BB1_27;
$L__BB1_26:
	mov.b32 	%r217, %f6;
	atom.shared.min.s32 	%r218, [%r24+-12], %r217;
$L__BB1_27:
	setp.ltu.f32 	%p16, %f7, 0f00000000;
	@%p16 bra 	$L__BB1_29;
	mov.b32 	%r219, %f7;
	atom.shared.max.s32 	%r220, [%r24+-8], %r219;
	bra.uni 	$L__BB1_30;
$L__BB1_29:
	mov.b32 	%r221, %f7;
	atom.shared.min.s32 	%r222, [%r24+-8], %r221;
$L__BB1_30:
	setp.ltu.f32 	%p17, %f8, 0f00000000;
	@%p17 bra 	$L__BB1_32;
	mov.b32 	%r223, %f8;
	atom.shared.max.s32 	%r224, [%r24+-4], %r223;
	bra.uni 	$L__BB1_33;
$L__BB1_32:
	mov.b32 	%r225, %f8;
	atom.shared.min.s32 	%r226, [%r24+-4], %r225;
$L__BB1_33:
	add.s32 	%r278, %r278, 1;
	setp.lt.s32 	%p18, %r278, %r22;
	@%p18 bra 	$L__BB1_15;
$L__BB1_34:
	setp.ne.s32 	%p19, %r1, 0;
	bar.sync 	0;
	@%p19 bra 	$L__BB1_121;
	ld.shared.f32 	%f9, [_ZZ14buildBVHKernelE4bins];
	ld.shared.f32 	%f10, [_ZZ14buildBVHKernelE4bins+4];
	ld.shared.f32 	%f11, [_ZZ14buildBVHKernelE4bins+8];
	ld.shared.f32 	%f12, [_ZZ14buildBVHKernelE4bins+12];
	ld.shared.f32 	%f13, [_ZZ14buildBVHKernelE4bins+16];
	ld.shared.f32 	%f14, [_ZZ14buildBVHKernelE4bins+20];
	ld.shared.u32 	%r26, [_ZZ14buildBVHKernelE4bins+24];
	ld.shared.f32 	%f15, [_ZZ14buildBVHKernelE4bins+868];
	ld.shared.f32 	%f16, [_ZZ14buildBVHKernelE4bins+872];
	ld.shared.f32 	%f17, [_ZZ14buildBVHKernelE4bins+876];
	ld.shared.f32 	%f18, [_ZZ14buildBVHKernelE4bins+880];
	ld.shared.f32 	%f19, [_ZZ14buildBVHKernelE4bins+884];
	ld.shared.f32 	%f20, [_ZZ14buildBVHKernelE4bins+888];
	mov.f32 	%f680, 0f7F7FFFFF;
	mov.b32 	%r280, -1;
	mov.b32 	%r279, 0;
	mov.b16 	%rs12, 0;
	ld.shared.u32 	%r27, [_ZZ14buildBVHKernelE4bins+892];
	mov.u16 	%rs13, %rs12;
$L__BB1_36:
	setp.eq.s32 	%p20, %r279, 0;
	mov.f32 	%f687, %f14;
	mov.f32 	%f688, %f13;
	mov.f32 	%f689, %f12;
	mov.f32 	%f690, %f11;
	mov.f32 	%f691, %f10;
	mov.f32 	%f692, %f9;
	mov.u32 	%r283, %r26;
	@%p20 bra 	$L__BB1_77;
	setp.lt.u32 	%p21, %r279, 8;
	mov.b32 	%r299, 1;
	mov.u32 	%r283, %r26;
	mov.f32 	%f692, %f9;
	mov.f32 	%f691, %f10;
	mov.f32 	%f690, %f11;
	mov.f32 	%f689, %f12;
	mov.f32 	%f688, %f13;
	mov.f32 	%f687, %f14;
	@%p21 bra 	$L__BB1_56;
	and.b32  	%r30, %r279, 2147483640;
	mov.b32 	%r281, 1;
	mov.u32 	%r283, %r26;
	mov.f32 	%f692, %f9;
	mov.f32 	%f691, %f10;
	mov.f32 	%f690, %f11;
	mov.f32 	%f689, %f12;
	mov.f32 	%f688, %f13;
	mov.f32 	%f687, %f14;
$L__BB1_39:
	.pragma "nounroll";
	mov.u32 	%r232, _ZZ14buildBVHKernelE4bins;
	mad.lo.s32 	%r233, %r281, 28, %r232;
	add.s32 	%r33, %r233, 24;
	ld.shared.u32 	%r34, [%r233+24];
	setp.lt.s32 	%p22, %r34, 1;
	@%p22 bra 	$L__BB1_41;
	ld.shared.f32 	%f477, [%r33+-24];
	min.f32 	%f692, %f692, %f477;
	ld.shared.f32 	%f478, [%r33+-20];
	min.f32 	%f691, %f691, %f478;
	ld.shared.f32 	%f479, [%r33+-16];
	min.f32 	%f690, %f690, %f479;
	ld.shared.f32 	%f480, [%r33+-12];
	max.f32 	%f689, %f689, %f480;
	ld.shared.f32 	%f481, [%r33+-8];
	max.f32 	%f688, %f688, %f481;
	ld.shared.f32 	%f482, [%r33+-4];
	max.f32 	%f687, %f687, %f482;
	add.s32 	%r283, %r34, %r283;
$L__BB1_41:
	ld.shared.u32 	%r37, [%r33+28];
	setp.lt.s32 	%p23, %r37, 1;
	@%p23 bra 	$L__BB1_43;
	ld.shared.f32 	%f483, [%r33+4];
	min.f32 	%f692, %f692, %f483;
	ld.shared.f32 	%f484, [%r33+8];
	min.f32 	%f691, %f691, %f484;
	ld.shared.f32 	%f485, [%r33+12];
	min.f32 	%f690, %f690, %f485;
	ld.shared.f32 	%f486, [%r33+16];
	max.f32 	%f689, %f689, %f486;
	ld.shared.f32 	%f487, [%r33+20];
	max.f32 	%f688, %f688, %f487;
	ld.shared.f32 	%f488, [%r33+24];
	max.f32 	%f687, %f687, %f488;
	add.s32 	%r283, %r37, %r283;
$L__BB1_43:
	ld.shared.u32 	%r40, [%r33+56];
	setp.lt.s32 	%p24, %r40, 1;
	@%p24 bra 	$L__BB1_45;
	ld.shared.f32 	%f489, [%r33+32];
	min.f32 	%f692, %f692, %f489;
	ld.shared.f32 	%f490, [%r33+36];
	min.f32 	%f691, %f691, %f490;
	ld.shared.f32 	%f491, [%r33+40];
	min.f32 	%f690, %f690, %f491;
	ld.shared.f32 	%f492, [%r33+44];
	max.f32 	%f689, %f689, %f492;
	ld.shared.f32 	%f493, [%r33+48];
	max.f32 	%f688, %f688, %f493;
	ld.shared.f32 	%f494, [%r33+52];
	max.f32 	%f687, %f687, %f494;
	add.s32 	%r283, %r40, %r283;
$L__BB1_45:
	ld.shared.u32 	%r43, [%r33+84];
	setp.lt.s32 	%p25, %r43, 1;
	@%p25 bra 	$L__BB1_47;
	ld.shared.f32 	%f495, [%r33+60];
	min.f32 	%f692, %f692, %f495;
	ld.shared.f32 	%f496, [%r33+64];
	min.f32 	%f691, %f691, %f496;
	ld.shared.f32 	%f497, [%r33+68];
	min.f32 	%f690, %f690, %f497;
	ld.shared.f32 	%f498, [%r33+72];
	max.f32 	%f689, %f689, %f498;
	ld.shared.f32 	%f499, [%r33+76];
	max.f32 	%f688, %f688, %f499;
	ld.shared.f32 	%f500, [%r33+80];
	max.f32 	%f687, %f687, %f500;
	add.s32 	%r283, %r43, %r283;
$L__BB1_47:
	ld.shared.u32 	%r46, [%r33+112];
	setp.lt.s32 	%p26, %r46, 1;
	@%p26 bra 	$L__BB1_49;
	ld.shared.f32 	%f501, [%r33+88];
	min.f32 	%f692, %f692, %f501;
	ld.shared.f32 	%f502, [%r33+92];
	min.f32 	%f691, %f691, %f502;
	ld.shared.f32 	%f503, [%r33+96];
	min.f32 	%f690, %f690, %f503;
	ld.shared.f32 	%f504, [%r33+100];
	max.f32 	%f689, %f689, %f504;
	ld.shared.f32 	%f505, [%r33+104];
	max.f32 	%f688, %f688, %f505;
	ld.shared.f32 	%f506, [%r33+108];
	max.f32 	%f687, %f687, %f506;
	add.s32 	%r283, %r46, %r283;
$L__BB1_49:
	ld.shared.u32 	%r49, [%r33+140];
	setp.lt.s32 	%p27, %r49, 1;
	@%p27 bra 	$L__BB1_51;
	ld.shared.f32 	%f507, [%r33+116];
	min.f32 	%f692, %f692, %f507;
	ld.shared.f32 	%f508, [%r33+120];
	min.f32 	%f691, %f691, %f508;
	ld.shared.f32 	%f509, [%r33+124];
	min.f32 	%f690, %f690, %f509;
	ld.shared.f32 	%f510, [%r33+128];
	max.f32 	%f689, %f689, %f510;
	ld.shared.f32 	%f511, [%r33+132];
	max.f32 	%f688, %f688, %f511;
	ld.shared.f32 	%f512, [%r33+136];
	max.f32 	%f687, %f687, %f512;
	add.s32 	%r283, %r49, %r283;
$L__BB1_51:
	ld.shared.u32 	%r52, [%r33+168];
	setp.lt.s32 	%p28, %r52, 1;
	@%p28 bra 	$L__BB1_53;
	ld.shared.f32 	%f513, [%r33+144];
	min.f32 	%f692, %f692, %f513;
	ld.shared.f32 	%f514, [%r33+148];
	min.f32 	%f691, %f691, %f514;
	ld.shared.f32 	%f515, [%r33+152];
	min.f32 	%f690, %f690, %f515;
	ld.shared.f32 	%f516, [%r33+156];
	max.f32 	%f689, %f689, %f516;
	ld.shared.f32 	%f517, [%r33+160];
	max.f32 	%f688, %f688, %f517;
	ld.shared.f32 	%f518, [%r33+164];
	max.f32 	%f687, %f687, %f518;
	add.s32 	%r283, %r52, %r283;
$L__BB1_53:
	ld.shared.u32 	%r55, [%r33+196];
	setp.lt.s32 	%p29, %r55, 1;
	@%p29 bra 	$L__BB1_55;
	ld.shared.f32 	%f519, [%r33+172];
	min.f32 	%f692, %f692, %f519;
	ld.shared.f32 	%f520, [%r33+176];
	min.f32 	%f691, %f691, %f520;
	ld.shared.f32 	%f521, [%r33+180];
	min.f32 	%f690, %f690, %f521;
	ld.shared.f32 	%f522, [%r33+184];
	max.f32 	%f689, %f689, %f522;
	ld.shared.f32 	%f523, [%r33+188];
	max.f32 	%f688, %f688, %f523;
	ld.shared.f32 	%f524, [%r33+192];
	max.f32 	%f687, %f687, %f524;
	add.s32 	%r283, %r55, %r283;
$L__BB1_55:
	add.s32 	%r299, %r281, 8;
	add.s32 	%r234, %r281, 7;
	setp.ne.s32 	%p30, %r234, %r30;
	mov.u32 	%r281, %r299;
	@%p30 bra 	$L__BB1_39;
$L__BB1_56:
	and.b32  	%r235, %r279, 7;
	setp.eq.s32 	%p31, %r235, 0;
	@%p31 bra 	$L__BB1_77;
	cvt.u32.u16 	%r237, %rs13;
	and.b32  	%r62, %r237, 7;
	add.s32 	%r238, %r62, -1;
	setp.lt.u32 	%p32, %r238, 3;
	@%p32 bra 	$L__BB1_67;
	mov.u32 	%r239, _ZZ14buildBVHKernelE4bins;
	mad.lo.s32 	%r240, %r299, 28, %r239;
	add.s32 	%r63, %r240, 24;
	ld.shared.u32 	%r64, [%r240+24];
	setp.lt.s32 	%p33, %r64, 1;
	@%p33 bra 	$L__BB1_60;
	ld.shared.f32 	%f526, [%r63+-24];
	min.f32 	%f692, %f692, %f526;
	ld.shared.f32 	%f527, [%r63+-20];
	min.f32 	%f691, %f691, %f527;
	ld.shared.f32 	%f528, [%r63+-16];
	min.f32 	%f690, %f690, %f528;
	ld.shared.f32 	%f529, [%r63+-12];
	max.f32 	%f689, %f689, %f529;
	ld.shared.f32 	%f530, [%r63+-8];
	max.f32 	%f688, %f688, %f530;
	ld.shared.f32 	%f531, [%r63+-4];
	max.f32 	%f687, %f687, %f531;
	add.s32 	%r283, %r64, %r283;
$L__BB1_60:
	ld.shared.u32 	%r67, [%r63+28];
	setp.lt.s32 	%p34, %r67, 1;
	@%p34 bra 	$L__BB1_62;
	ld.shared.f32 	%f532, [%r63+4];
	min.f32 	%f692, %f692, %f532;
	ld.shared.f32 	%f533, [%r63+8];
	min.f32 	%f691, %f691, %f533;
	ld.shared.f32 	%f534, [%r63+12];
	min.f32 	%f690, %f690, %f534;
	ld.shared.f32 	%f535, [%r63+16];
	max.f32 	%f689, %f689, %f535;
	ld.shared.f32 	%f536, [%r63+20];
	max.f32 	%f688, %f688, %f536;
	ld.shared.f32 	%f537, [%r63+24];
	max.f32 	%f687, %f687, %f537;
	add.s32 	%r283, %r67, %r283;
$L__BB1_62:
	ld.shared.u32 	%r70, [%r63+56];
	setp.lt.s32 	%p35, %r70, 1;
	@%p35 bra 	$L__BB1_64;
	ld.shared.f32 	%f538, [%r63+32];
	min.f32 	%f692, %f692, %f538;
	ld.shared.f32 	%f539, [%r63+36];
	min.f32 	%f691, %f691, %f539;
	ld.shared.f32 	%f540, [%r63+40];
	min.f32 	%f690, %f690, %f540;
	ld.shared.f32 	%f541, [%r63+44];
	max.f32 	%f689, %f689, %f541;
	ld.shared.f32 	%f542, [%r63+48];
	max.f32 	%f688, %f688, %f542;
	ld.shared.f32 	%f543, [%r63+52];
	max.f32 	%f687, %f687, %f543;
	add.s32 	%r283, %r70, %r283;
$L__BB1_64:
	ld.shared.u32 	%r73, [%r63+84];
	setp.lt.s32 	%p36, %r73, 1;
	@%p36 bra 	$L__BB1_66;
	ld.shared.f32 	%f544, [%r63+60];
	min.f32 	%f692, %f692, %f544;
	ld.shared.f32 	%f545, [%r63+64];
	min.f32 	%f691, %f691, %f545;
	ld.shared.f32 	%f546, [%r63+68];
	min.f32 	%f690, %f690, %f546;
	ld.shared.f32 	%f547, [%r63+72];
	max.f32 	%f689, %f689, %f547;
	ld.shared.f32 	%f548, [%r63+76];
	max.f32 	%f688, %f688, %f548;
	ld.shared.f32 	%f549, [%r63+80];
	max.f32 	%f687, %f687, %f549;
	add.s32 	%r283, %r73, %r283;
$L__BB1_66:
	add.s32 	%r299, %r299, 4;
$L__BB1_67:
	and.b32  	%r241, %r62, 3;
	setp.eq.s32 	%p37, %r241, 0;
	@%p37 bra 	$L__BB1_77;
	and.b16  	%rs7, %rs12, 3;
	setp.eq.s16 	%p38, %rs7, 1;
	@%p38 bra 	$L__BB1_74;
	mov.u32 	%r243, _ZZ14buildBVHKernelE4bins;
	mad.lo.s32 	%r244, %r299, 28, %r243;
	add.s32 	%r80, %r244, 24;
	ld.shared.u32 	%r81, [%r244+24];
	setp.lt.s32 	%p39, %r81, 1;
	@%p39 bra 	$L__BB1_71;
	ld.shared.f32 	%f551, [%r80+-24];
	min.f32 	%f692, %f692, %f551;
	ld.shared.f32 	%f552, [%r80+-20];
	min.f32 	%f691, %f691, %f552;
	ld.shared.f32 	%f553, [%r80+-16];
	min.f32 	%f690, %f690, %f553;
	ld.shared.f32 	%f554, [%r80+-12];
	max.f32 	%f689, %f689, %f554;
	ld.shared.f32 	%f555, [%r80+-8];
	max.f32 	%f688, %f688, %f555;
	ld.shared.f32 	%f556, [%r80+-4];
	max.f32 	%f687, %f687, %f556;
	add.s32 	%r283, %r81, %r283;
$L__BB1_71:
	ld.shared.u32 	%r84, [%r80+28];
	setp.lt.s32 	%p40, %r84, 1;
	@%p40 bra 	$L__BB1_73;
	ld.shared.f32 	%f557, [%r80+4];
	min.f32 	%f692, %f692, %f557;
	ld.shared.f32 	%f558, [%r80+8];
	min.f32 	%f691, %f691, %f558;
	ld.shared.f32 	%f559, [%r80+12];
	min.f32 	%f690, %f690, %f559;
	ld.shared.f32 	%f560, [%r80+16];
	max.f32 	%f689, %f689, %f560;
	ld.shared.f32 	%f561, [%r80+20];
	max.f32 	%f688, %f688, %f561;
	ld.shared.f32 	%f562, [%r80+24];
	max.f32 	%f687, %f687, %f562;
	add.s32 	%r283, %r84, %r283;
$L__BB1_73:
	add.s32 	%r299, %r299, 2;
$L__BB1_74:
	and.b16  	%rs8, %rs12, 1;
	setp.eq.b16 	%p41, %rs8, 1;
	not.pred 	%p42, %p41;
	@%p42 bra 	$L__BB1_77;
	mov.u32 	%r245, _ZZ14buildBVHKernelE4bins;
	mad.lo.s32 	%r246, %r299, 28, %r245;
	add.s32 	%r91, %r246, 24;
	ld.shared.u32 	%r92, [%r246+24];
	setp.lt.s32 	%p43, %r92, 1;
	@%p43 bra 	$L__BB1_77;
	ld.shared.f32 	%f563, [%r91+-24];
	min.f32 	%f692, %f692, %f563;
	ld.shared.f32 	%f564, [%r91+-20];
	min.f32 	%f691, %f691, %f564;
	ld.shared.f32 	%f565, [%r91+-16];
	min.f32 	%f690, %f690, %f565;
	ld.shared.f32 	%f566, [%r91+-12];
	max.f32 	%f689, %f689, %f566;
	ld.shared.f32 	%f567, [%r91+-8];
	max.f32 	%f688, %f688, %f567;
	ld.shared.f32 	%f568, [%r91+-4];
	max.f32 	%f687, %f687, %f568;
	add.s32 	%r283, %r92, %r283;
$L__BB1_77:
	setp.gt.u32 	%p44, %r279, 29;
	mov.f32 	%f819, %f20;
	mov.f32 	%f820, %f19;
	mov.f32 	%f821, %f18;
	mov.f32 	%f822, %f17;
	mov.f32 	%f823, %f16;
	mov.f32 	%f824, %f15;
	mov.u32 	%r310, %r27;
	@%p44 bra 	$L__BB1_118;
	add.s32 	%r249, %r279, -23;
	setp.lt.u32 	%p45, %r249, 7;
	mov.b32 	%r319, 30;
	mov.u32 	%r310, %r27;
	mov.f32 	%f824, %f15;
	mov.f32 	%f823, %f16;
	mov.f32 	%f822, %f17;
	mov.f32 	%f821, %f18;
	mov.f32 	%f820, %f19;
	mov.f32 	%f819, %f20;
	@%p45 bra 	$L__BB1_97;
	sub.s32 	%r252, 30, %r279;
	and.b32  	%r95, %r252, -8;
	mov.b32 	%r309, 0;
	mov.b32 	%r319, 30;
	mov.u32 	%r310, %r27;
	mov.f32 	%f824, %f15;
	mov.f32 	%f823, %f16;
	mov.f32 	%f822, %f17;
	mov.f32 	%f821, %f18;
	mov.f32 	%f820, %f19;
	mov.f32 	%f819, %f20;
$L__BB1_80:
	.pragma "nounroll";
	mov.u32 	%r253, _ZZ14buildBVHKernelE4bins;
	mad.lo.s32 	%r254, %r319, 28, %r253;
	add.s32 	%r99, %r254, 24;
	ld.shared.u32 	%r100, [%r254+24];
	setp.lt.s32 	%p46, %r100, 1;
	@%p46 bra 	$L__BB1_82;
	ld.shared.f32 	%f570, [%r99+-24];
	min.f32 	%f824, %f824, %f570;
	ld.shared.f32 	%f571, [%r99+-20];
	min.f32 	%f823, %f823, %f571;
	ld.shared.f32 	%f572, [%r99+-16];
	min.f32 	%f822, %f822, %f572;
	ld.shared.f32 	%f573, [%r99+-12];
	max.f32 	%f821, %f821, %f573;
	ld.shared.f32 	%f574, [%r99+-8];
	max.f32 	%f820, %f820, %f574;
	ld.shared.f32 	%f575, [%r99+-4];
	max.f32 	%f819, %f819, %f575;
	add.s32 	%r310, %r100, %r310;
$L__BB1_82:
	ld.shared.u32 	%r103, [%r99+-28];
	setp.lt.s32 	%p47, %r103, 1;
	@%p47 bra 	$L__BB1_84;
	ld.shared.f32 	%f576, [%r99+-52];
	min.f32 	%f824, %f824, %f576;
	ld.shared.f32 	%f577, [%r99+-48];
	min.f32 	%f823, %f823, %f577;
	ld.shared.f32 	%f578, [%r99+-44];
	min.f32 	%f822, %f822, %f578;
	ld.shared.f32 	%f579, [%r99+-40];
	max.f32 	%f821, %f821, %f579;
	ld.shared.f32 	%f580, [%r99+-36];
	max.f32 	%f820, %f820, %f580;
	ld.shared.f32 	%f581, [%r99+-32];
	max.f32 	%f819, %f819, %f581;
	add.s32 	%r310, %r103, %r310;
$L__BB1_84:
	ld.shared.u32 	%r106, [%r99+-56];
	setp.lt.s32 	%p48, %r106, 1;
	@%p48 bra 	$L__BB1_86;
	ld.shared.f32 	%f582, [%r99+-80];
	min.f32 	%f824, %f824, %f582;
	ld.shared.f32 	%f583, [%r99+-76];
	min.f32 	%f823, %f823, %f583;
	ld.shared.f32 	%f584, [%r99+-72];
	min.f32 	%f822, %f822, %f584;
	ld.shared.f32 	%f585, [%r99+-68];
	max.f32 	%f821, %f821, %f585;
	ld.shared.f32 	%f586, [%r99+-64];
	max.f32 	%f820, %f820, %f586;
	ld.shared.f32 	%f587, [%r99+-60];
	max.f32 	%f819, %f819, %f587;
	add.s32 	%r310, %r106, %r310;
$L__BB1_86:
	ld.shared.u32 	%r109, [%r99+-84];
	setp.lt.s32 	%p49, %r109, 1;
	@%p49 bra 	$L__BB1_88;
	ld.shared.f32 	%f588, [%r99+-108];
	min.f32 	%f824, %f824, %f588;
	ld.shared.f32 	%f589, [%r99+-104];
	min.f32 	%f823, %f823, %f589;
	ld.shared.f32 	%f590, [%r99+-100];
	min.f32 	%f822, %f822, %f590;
	ld.shared.f32 	%f591, [%r99+-96];
	max.f32 	%f821, %f821, %f591;
	ld.shared.f32 	%f592, [%r99+-92];
	max.f32 	%f820, %f820, %f592;
	ld.shared.f32 	%f593, [%r99+-88];
	max.f32 	%f819, %f819, %f593;
	add.s32 	%r310, %r109, %r310;
$L__BB1_88:
	ld.shared.u32 	%r112, [%r99+-112];
	setp.lt.s32 	%p50, %r112, 1;
	@%p50 bra 	$L__BB1_90;
	ld.shared.f32 	%f594, [%r99+-136];
	min.f32 	%f824, %f824, %f594;
	ld.shared.f32 	%f595, [%r99+-132];
	min.f32 	%f823, %f823, %f595;
	ld.shared.f32 	%f596, [%r99+-128];
	min.f32 	%f822, %f822, %f596;
	ld.shared.f32 	%f597, [%r99+-124];
	max.f32 	%f821, %f821, %f597;
	ld.shared.f32 	%f598, [%r99+-120];
	max.f32 	%f820, %f820, %f598;
	ld.shared.f32 	%f599, [%r99+-116];
	max.f32 	%f819, %f819, %f599;
	add.s32 	%r310, %r112, %r310;
$L__BB1_90:
	ld.shared.u32 	%r115, [%r99+-140];
	setp.lt.s32 	%p51, %r115, 1;
	@%p51 bra 	$L__BB1_92;
	ld.shared.f32 	%f600, [%r99+-164];
	min.f32 	%f824, %f824, %f600;
	ld.shared.f32 	%f601, [%r99+-160];
	min.f32 	%f823, %f823, %f601;
	ld.shared.f32 	%f602, [%r99+-156];
	min.f32 	%f822, %f822, %f602;
	ld.shared.f32 	%f603, [%r99+-152];
	max.f32 	%f821, %f821, %f603;
	ld.shared.f32 	%f604, [%r99+-148];
	max.f32 	%f820, %f820, %f604;
	ld.shared.f32 	%f605, [%r99+-144];
	max.f32 	%f819, %f819, %f605;
	add.s32 	%r310, %r115, %r310;
$L__BB1_92:
	ld.shared.u32 	%r118, [%r99+-168];
	setp.lt.s32 	%p52, %r118, 1;
	@%p52 bra 	$L__BB1_94;
	ld.shared.f32 	%f606, [%r99+-192];
	min.f32 	%f824, %f824, %f606;
	ld.shared.f32 	%f607, [%r99+-188];
	min.f32 	%f823, %f823, %f607;
	ld.shared.f32 	%f608, [%r99+-184];
	min.f32 	%f822, %f822, %f608;
	ld.shared.f32 	%f609, [%r99+-180];
	max.f32 	%f821, %f821, %f609;
	ld.shared.f32 	%f610, [%r99+-176];
	max.f32 	%f820, %f820, %f610;
	ld.shared.f32 	%f611, [%r99+-172];
	max.f32 	%f819, %f819, %f611;
	add.s32 	%r310, %r118, %r310;
$L__BB1_94:
	ld.shared.u32 	%r121, [%r99+-196];
	setp.lt.s32 	%p53, %r121, 1;
	@%p53 bra 	$L__BB1_96;
	ld.shared.f32 	%f612, [%r99+-220];
	min.f32 	%f824, %f824, %f612;
	ld.shared.f32 	%f613, [%r99+-216];
	min.f32 	%f823, %f823, %f613;
	ld.shared.f32 	%f614, [%r99+-212];
	min.f32 	%f822, %f822, %f614;
	ld.shared.f32 	%f615, [%r99+-208];
	max.f32 	%f821, %f821, %f615;
	ld.shared.f32 	%f616, [%r99+-204];
	max.f32 	%f820, %f820, %f616;
	ld.shared.f32 	%f617, [%r99+-200];
	max.f32 	%f819, %f819, %f617;
	add.s32 	%r310, %r121, %r310;
$L__BB1_96:
	add.s32 	%r319, %r319, -8;
	add.s32 	%r309, %r309, 8;
	setp.ne.s32 	%p54, %r309, %r95;
	@%p54 bra 	$L__BB1_80;
$L__BB1_97:
	sub.s32 	%r255, 30, %r279;
	and.b32  	%r256, %r255, 7;
	setp.eq.s32 	%p55, %r256, 0;
	@%p55 bra 	$L__BB1_118;
	sub.s16 	%rs9, 6, %rs13;
	cvt.u32.u16 	%r258, %rs9;
	and.b32  	%r129, %r258, 7;
	add.s32 	%r259, %r129, -1;
	setp.lt.u32 	%p56, %r259, 3;
	@%p56 bra 	$L__BB1_108;
	mov.u32 	%r260, _ZZ14buildBVHKernelE4bins;
	mad.lo.s32 	%r261, %r319, 28, %r260;
	add.s32 	%r130, %r261, 24;
	ld.shared.u32 	%r131, [%r261+24];
	setp.lt.s32 	%p57, %r131, 1;
	@%p57 bra 	$L__BB1_101;
	ld.shared.f32 	%f619, [%r130+-24];
	min.f32 	%f824, %f824, %f619;
	ld.shared.f32 	%f620, [%r130+-20];
	min.f32 	%f823, %f823, %f620;
	ld.shared.f32 	%f621, [%r130+-16];
	min.f32 	%f822, %f822, %f621;
	ld.shared.f32 	%f622, [%r130+-12];
	max.f32 	%f821, %f821, %f622;
	ld.shared.f32 	%f623, [%r130+-8];
	max.f32 	%f820, %f820, %f623;
	ld.shared.f32 	%f624, [%r130+-4];
	max.f32 	%f819, %f819, %f624;
	add.s32 	%r310, %r131, %r310;
$L__BB1_101:
	ld.shared.u32 	%r134, [%r130+-28];
	setp.lt.s32 	%p58, %r134, 1;
	@%p58 bra 	$L__BB1_103;
	ld.shared.f32 	%f625, [%r130+-52];
	min.f32 	%f824, %f824, %f625;
	ld.shared.f32 	%f626, [%r130+-48];
	min.f32 	%f823, %f823, %f626;
	ld.shared.f32 	%f627, [%r130+-44];
	min.f32 	%f822, %f822, %f627;
	ld.shared.f32 	%f628, [%r130+-40];
	max.f32 	%f821, %f821, %f628;
	ld.shared.f32 	%f629, [%r130+-36];
	max.f32 	%f820, %f820, %f629;
	ld.shared.f32 	%f630, [%r130+-32];
	max.f32 	%f819, %f819, %f630;
	add.s32 	%r310, %r134, %r310;
$L__BB1_103:
	ld.shared.u32 	%r137, [%r130+-56];
	setp.lt.s32 	%p59, %r137, 1;
	@%p59 bra 	$L__BB1_105;
	ld.shared.f32 	%f631, [%r130+-80];
	min.f32 	%f824, %f824, %f631;
	ld.shared.f32 	%f632, [%r130+-76];
	min.f32 	%f823, %f823, %f632;
	ld.shared.f32 	%f633, [%r130+-72];
	min.f32 	%f822, %f822, %f633;
	ld.shared.f32 	%f634, [%r130+-68];
	max.f32 	%f821, %f821, %f634;
	ld.shared.f32 	%f635, [%r130+-64];
	max.f32 	%f820, %f820, %f635;
	ld.shared.f32 	%f636, [%r130+-60];
	max.f32 	%f819, %f819, %f636;
	add.s32 	%r310, %r137, %r310;
$L__BB1_105:
	ld.shared.u32 	%r140, [%r130+-84];
	setp.lt.s32 	%p60, %r140, 1;
	@%p60 bra 	$L__BB1_107;
	ld.shared.f32 	%f637, [%r130+-108];
	min.f32 	%f824, %f824, %f637;
	ld.shared.f32 	%f638, [%r130+-104];
	min.f32 	%f823, %f823, %f638;
	ld.shared.f32 	%f639, [%r130+-100];
	min.f32 	%f822, %f822, %f639;
	ld.shared.f32 	%f640, [%r130+-96];
	max.f32 	%f821, %f821, %f640;
	ld.shared.f32 	%f641, [%r130+-92];
	max.f32 	%f820, %f820, %f641;
	ld.shared.f32 	%f642, [%r130+-88];
	max.f32 	%f819, %f819, %f642;
	add.s32 	%r310, %r140, %r310;
$L__BB1_107:
	add.s32 	%r319, %r319, -4;
$L__BB1_108:
	and.b32  	%r262, %r129, 3;
	setp.eq.s32 	%p61, %r262, 0;
	@%p61 bra 	$L__BB1_118;
	and.b16  	%rs10, %rs12, 3;
	setp.eq.s16 	%p62, %rs10, 1;
	@%p62 bra 	$L__BB1_115;
	mov.u32 	%r264, _ZZ14buildBVHKernelE4bins;
	mad.lo.s32 	%r265, %r319, 28, %r264;
	add.s32 	%r147, %r265, 24;
	ld.shared.u32 	%r148, [%r265+24];
	setp.lt.s32 	%p63, %r148, 1;
	@%p63 bra 	$L__BB1_112;
	ld.shared.f32 	%f644, [%r147+-24];
	min.f32 	%f824, %f824, %f644;
	ld.shared.f32 	%f645, [%r147+-20];
	min.f32 	%f823, %f823, %f645;
	ld.shared.f32 	%f646, [%r147+-16];
	min.f32 	%f822, %f822, %f646;
	ld.shared.f32 	%f647, [%r147+-12];
	max.f32 	%f821, %f821, %f647;
	ld.shared.f32 	%f648, [%r147+-8];
	max.f32 	%f820, %f820, %f648;
	ld.shared.f32 	%f649, [%r147+-4];
	max.f32 	%f819, %f819, %f649;
	add.s32 	%r310, %r148, %r310;
$L__BB1_112:
	ld.shared.u32 	%r151, [%r147+-28];
	setp.lt.s32 	%p64, %r151, 1;
	@%p64 bra 	$L__BB1_114;
	ld.shared.f32 	%f650, [%r147+-52];
	min.f32 	%f824, %f824, %f650;
	ld.shared.f32 	%f651, [%r147+-48];
	min.f32 	%f823, %f823, %f651;
	ld.shared.f32 	%f652, [%r147+-44];
	min.f32 	%f822, %f822, %f652;
	ld.shared.f32 	%f653, [%r147+-40];
	max.f32 	%f821, %f821, %f653;
	ld.shared.f32 	%f654, [%r147+-36];
	max.f32 	%f820, %f820, %f654;
	ld.shared.f32 	%f655, [%r147+-32];
	max.f32 	%f819, %f819, %f655;
	add.s32 	%r310, %r151, %r310;
$L__BB1_114:
	add.s32 	%r319, %r319, -2;
$L__BB1_115:
	and.b16  	%rs11, %rs12, 1;
	setp.eq.b16 	%p65, %rs11, 1;
	not.pred 	%p66, %p65;
	@%p66 bra 	$L__BB1_118;
	mov.u32 	%r266, _ZZ14buildBVHKernelE4bins;
	mad.lo.s32 	%r267, %r319, 28, %r266;
	add.s32 	%r158, %r267, 24;
	ld.shared.u32 	%r159, [%r267+24];
	setp.lt.s32 	%p67, %r159, 1;
	@%p67 bra 	$L__BB1_118;
	ld.shared.f32 	%f656, [%r158+-24];
	min.f32 	%f824, %f824, %f656;
	ld.shared.f32 	%f657, [%r158+-20];
	min.f32 	%f823, %f823, %f657;
	ld.shared.f32 	%f658, [%r158+-16];
	min.f32 	%f822, %f822, %f658;
	ld.shared.f32 	%f659, [%r158+-12];
	max.f32 	%f821, %f821, %f659;
	ld.shared.f32 	%f660, [%r158+-8];
	max.f32 	%f820, %f820, %f660;
	ld.shared.f32 	%f661, [%r158+-4];
	max.f32 	%f819, %f819, %f661;
	add.s32 	%r310, %r159, %r310;
$L__BB1_118:
	cvt.rn.f32.s32 	%f662, %r283;
	sub.f32 	%f663, %f689, %f692;
	sub.f32 	%f664, %f688, %f691;
	sub.f32 	%f665, %f687, %f690;
	mul.f32 	%f666, %f664, %f663;
	fma.rn.f32 	%f667, %f665, %f664, %f666;
	fma.rn.f32 	%f668, %f665, %f663, %f667;
	add.f32 	%f669, %f668, %f668;
	cvt.rn.f32.s32 	%f670, %r310;
	sub.f32 	%f671, %f821, %f824;
	sub.f32 	%f672, %f820, %f823;
	sub.f32 	%f673, %f819, %f822;
	mul.f32 	%f674, %f672, %f671;
	fma.rn.f32 	%f675, %f673, %f672, %f674;
	fma.rn.f32 	%f676, %f673, %f671, %f675;
	add.f32 	%f677, %f676, %f676;
	mul.f32 	%f678, %f677, %f670;
	fma.rn.f32 	%f679, %f669, %f662, %f678;
	setp.lt.f32 	%p68, %f679, %f680;
	min.s32 	%r268, %r283, %r310;
	setp.gt.s32 	%p69, %r268, 0;
	and.pred  	%p70, %p69, %p68;
	selp.f32 	%f680, %f679, %f680, %p70;
	selp.b32 	%r280, %r279, %r280, %p70;
	add.s32 	%r279, %r279, 1;
	setp.ne.s32 	%p71, %r279, 31;
	add.s16 	%rs13, %rs13, 1;
	add.s16 	%rs12, %rs12, 1;
	@%p71 bra 	$L__BB1_36;
	setp.eq.s32 	%p72, %r280, -1;
	@%p72 bra 	$L__BB1_121;
	shl.b32 	%r269, %r274, 1;
	or.b32  	%r270, %r269, 1;
	add.s64 	%rd14, %rd4, -4;
	ld.global.u32 	%r271, [%rd4+-4];
	mul.wide.u32 	%rd15, %r274, 32;
	add.s64 	%rd16, %rd14, %rd15;
	st.global.u32 	[%rd16+32], %r271;
	add.s32 	%r272, %r271, %r283;
	st.global.u32 	[%rd16+64], %r272;
	st.global.u32 	[%rd16+36], %r283;
	st.global.u32 	[%rd16+68], %r310;
	mov.b32 	%r273, -1;
	st.global.u32 	[%rd4], %r273;
	st.global.u32 	[%rd4+-4], %r270;
$L__BB1_121:
	bar.sync 	0;
$L__BB1_122:
	add.s32 	%r164, %r274, 1;
	setp.ne.s32 	%p73, %r274, %r9;
	mov.u32 	%r274, %r164;
	@%p73 bra 	$L__BB1_4;
$L__BB1_123:
	ret;

}
	// .globl	detectContactsKernel
.visible .entry detectContactsKernel(
	.param .u64 .ptr .align 1 detectContactsKernel_param_0,
	.param .u64 .ptr .align 1 detectContactsKernel_param_1,
	.param .u64 .ptr .align 1 detectContactsKernel_param_2,
	.param .u64 .ptr .align 1 detectContactsKernel_param_3,
	.param .u64 .ptr .align 1 detectContactsKernel_param_4,
	.param .u64 .ptr .align 1 detectContactsKernel_param_5,
	.param .u64 .ptr .align 1 detectContactsKernel_param_6,
	.param .u64 .ptr .align 1 detectContactsKernel_param_7,
	.param .u64 .ptr .align 1 detectContactsKernel_param_8,
	.param .u32 detectContactsKernel_param_9
)
{
	.reg .pred 	%p<27>;
	.reg .b32 	%r<71>;
	.reg .b32 	%f<47>;
	.reg .b64 	%rd<44>;
	// demoted variable
	.shared .align 4 .b8 _ZZ20detectContactsKernelE5stack[256];
	// demoted variable
	.shared .align 4 .u32 _ZZ20detectContactsKernelE8stackPtr;
	ld.param.u64 	%rd19, [detectContactsKernel_param_1];
	ld.param.u32 	%r33, [detectContactsKernel_param_9];
	cvta.to.global.u64 	%rd1, %rd19;
	mov.u32 	%r34, %ctaid.x;
	mov.u32 	%r35, %ntid.x;
	mov.u32 	%r1, %tid.x;
	mad.lo.s32 	%r36, %r34, %r35, %r1;
	setp.ge.s32 	%p3, %r36, %r33;
	@%p3 bra 	$L__BB2_30;
	setp.ne.s32 	%p4, %r1, 0;
	@%p4 bra 	$L__BB2_3;
	mov.b32 	%r37, 0;
	st.shared.u32 	[_ZZ20detectContactsKernelE8stackPtr], %r37;
$L__BB2_3:
	bar.sync 	0;
	ld.shared.u32 	%r38, [_ZZ20detectContactsKernelE8stackPtr];
	add.s32 	%r70, %r38, 1;
	st.shared.u32 	[_ZZ20detectContactsKernelE8stackPtr], %r70;
	shl.b32 	%r39, %r38, 2;
	mov.u32 	%r40, _ZZ20detectContactsKernelE5stack;
	add.s32 	%r41, %r40, %r39;
	mov.b32 	%r42, 0;
	st.shared.u32 	[%r41], %r42;
	setp.lt.s32 	%p5, %r38, 0;
	@%p5 bra 	$L__BB2_30;
	ld.param.u64 	%rd43, [detectContactsKernel_param_8];
	ld.param.u64 	%rd42, [detectContactsKernel_param_7];
	ld.param.u64 	%rd40, [detectContactsKernel_param_5];
	ld.param.u64 	%rd39, [detectContactsKernel_param_4];
	ld.global.u32 	%r58, [%rd1+28];
	cvta.to.global.u64 	%rd20, %rd40;
	add.s64 	%rd2, %rd20, 8;
	cvta.to.global.u64 	%rd21, %rd39;
	add.s64 	%rd3, %rd21, 4;
	cvta.to.global.u64 	%rd4, %rd43;
	cvta.to.global.u64 	%rd5, %rd42;
	bra.uni 	$L__BB2_6;
$L__BB2_5:
	setp.lt.s32 	%p25, %r70, 1;
	@%p25 bra 	$L__BB2_29;
$L__BB2_6:
	add.s32 	%r8, %r70, -1;
	shl.b32 	%r43, %r70, 2;
	add.s32 	%r45, %r40, %r43;
	ld.shared.s32 	%rd6, [%r45+-4];
	setp.lt.s32 	%p6, %r58, 1;
	mov.u32 	%r70, %r8;
	@%p6 bra 	$L__BB2_5;
	ld.param.u64 	%rd36, [detectContactsKernel_param_0];
	cvta.to.global.u64 	%rd22, %rd36;
	shl.b64 	%rd23, %rd6, 5;
	add.s64 	%rd7, %rd22, %rd23;
	mov.b32 	%r61, 0;
	mov.u32 	%r70, %r8;
$L__BB2_8:
	mul.wide.u32 	%rd24, %r61, 32;
	add.s64 	%rd8, %rd1, %rd24;
	ld.global.f32 	%f5, [%rd7];
	ld.global.f32 	%f6, [%rd8+12];
	setp.gtu.f32 	%p7, %f5, %f6;
	@%p7 bra 	$L__BB2_28;
	ld.global.f32 	%f7, [%rd7+12];
	ld.global.f32 	%f8, [%rd8];
	setp.ltu.f32 	%p8, %f7, %f8;
	@%p8 bra 	$L__BB2_28;
	ld.global.f32 	%f9, [%rd7+4];
	ld.global.f32 	%f10, [%rd8+16];
	setp.gtu.f32 	%p9, %f9, %f10;
	@%p9 bra 	$L__BB2_28;
	ld.global.f32 	%f11, [%rd7+16];
	ld.global.f32 	%f12, [%rd8+4];
	setp.ltu.f32 	%p10, %f11, %f12;
	@%p10 bra 	$L__BB2_28;
	ld.global.f32 	%f13, [%rd7+8];
	ld.global.f32 	%f14, [%rd8+20];
	setp.gtu.f32 	%p11, %f13, %f14;
	@%p11 bra 	$L__BB2_28;
	ld.global.f32 	%f15, [%rd7+20];
	ld.global.f32 	%f16, [%rd8+8];
	setp.ltu.f32 	%p12, %f15, %f16;
	@%p12 bra 	$L__BB2_28;
	ld.global.u32 	%r67, [%rd7+28];
	setp.gt.s32 	%p13, %r67, -1;
	@%p13 bra 	$L__BB2_16;
	ld.global.u32 	%r51, [%rd7+24];
	shl.b32 	%r52, %r70, 2;
	add.s32 	%r54, %r40, %r52;
	st.shared.u32 	[%r54], %r51;
	add.s32 	%r55, %r51, 1;
	add.s32 	%r70, %r70, 2;
	st.shared.u32 	[%r54+4], %r55;
	bra.uni 	$L__BB2_28;
$L__BB2_16:
	setp.eq.s32 	%p14, %r67, 0;
	@%p14 bra 	$L__BB2_28;
	ld.global.u32 	%r68, [%rd7+24];
	ld.global.u32 	%r69, [%rd8+28];
	mov.u32 	%r65, %r68;
$L__BB2_18:
	setp.lt.s32 	%p15, %r69, 1;
	@%p15 bra 	$L__BB2_27;
	ld.param.u64 	%rd38, [detectContactsKernel_param_3];
	ld.param.u64 	%rd37, [detectContactsKernel_param_2];
	ld.global.u32 	%r66, [%rd8+24];
	cvta.to.global.u64 	%rd25, %rd37;
	mul.wide.s32 	%rd26, %r65, 12;
	add.s64 	%rd9, %rd25, %rd26;
	cvta.to.global.u64 	%rd27, %rd38;
	add.s64 	%rd10, %rd27, %rd26;
$L__BB2_20:
	mul.wide.s32 	%rd28, %r66, 12;
	add.s64 	%rd29, %rd2, %rd28;
	add.s64 	%rd30, %rd3, %rd28;
	ld.global.f32 	%f17, [%rd9];
	ld.global.f32 	%f18, [%rd30+-4];
	sub.f32 	%f19, %f17, %f18;
	ld.global.f32 	%f20, [%rd9+4];
	ld.global.f32 	%f21, [%rd30];
	sub.f32 	%f22, %f20, %f21;
	ld.global.f32 	%f23, [%rd9+8];
	ld.global.f32 	%f24, [%rd30+4];
	sub.f32 	%f25, %f23, %f24;
	mul.f32 	%f26, %f22, %f22;
	fma.rn.f32 	%f27, %f19, %f19, %f26;
	fma.rn.f32 	%f28, %f25, %f25, %f27;
	sqrt.rn.f32 	%f1, %f28;
	ld.global.f32 	%f29, [%rd10];
	ld.global.f32 	%f30, [%rd10+4];
	ld.global.f32 	%f31, [%rd10+8];
	ld.global.f32 	%f32, [%rd29+-8];
	ld.global.f32 	%f33, [%rd29+-4];
	ld.global.f32 	%f34, [%rd29];
	mul.f32 	%f35, %f30, %f33;
	fma.rn.f32 	%f36, %f29, %f32, %f35;
	fma.rn.f32 	%f2, %f31, %f34, %f36;
	mul.f32 	%f37, %f30, %f30;
	fma.rn.f32 	%f38, %f29, %f29, %f37;
	fma.rn.f32 	%f39, %f31, %f31, %f38;
	sqrt.rn.f32 	%f3, %f39;
	mul.f32 	%f40, %f33, %f33;
	fma.rn.f32 	%f41, %f32, %f32, %f40;
	fma.rn.f32 	%f42, %f34, %f34, %f41;
	sqrt.rn.f32 	%f43, %f42;
	min.f32 	%f44, %f3, %f43;
	setp.lt.f32 	%p17, %f44, 0f358637BD;
	mov.pred 	%p26, 0;
	@%p17 bra 	$L__BB2_22;
	mul.f32 	%f45, %f3, %f43;
	div.rn.f32 	%f46, %f2, %f45;
	setp.gt.f32 	%p26, %f46, 0f3F666666;
$L__BB2_22:
	setp.geu.f32 	%p18, %f1, 0f40000000;
	not.pred 	%p19, %p26;
	and.pred  	%p20, %p18, %p19;
	@%p20 bra 	$L__BB2_25;
	atom.global.add.u32 	%r21, [%rd4], 1;
	setp.ge.s32 	%p21, %r21, %r33;
	@%p21 bra 	$L__BB2_25;
	ld.param.u64 	%rd41, [detectContactsKernel_param_6];
	shl.b32 	%r47, %r21, 1;
	cvta.to.global.u64 	%rd31, %rd41;
	mul.wide.s32 	%rd32, %r47, 4;
	add.s64 	%rd33, %rd31, %rd32;
	st.global.u32 	[%rd33], %r65;
	st.global.u32 	[%rd33+4], %r66;
	mul.wide.s32 	%rd34, %r21, 4;
	add.s64 	%rd35, %rd5, %rd34;
	st.global.f32 	[%rd35], %f1;
$L__BB2_25:
	add.s32 	%r66, %r66, 1;
	ld.global.u32 	%r48, [%rd8+24];
	ld.global.u32 	%r69, [%rd8+28];
	add.s32 	%r49, %r69, %r48;
	setp.lt.s32 	%p22, %r66, %r49;
	@%p22 bra 	$L__BB2_20;
	ld.global.u32 	%r68, [%rd7+24];
	ld.global.u32 	%r67, [%rd7+28];
$L__BB2_27:
	add.s32 	%r65, %r65, 1;
	add.s32 	%r50, %r67, %r68;
	setp.lt.s32 	%p23, %r65, %r50;
	@%p23 bra 	$L__BB2_18;
$L__BB2_28:
	add.s32 	%r61, %r61, 1;
	ld.global.u32 	%r58, [%rd1+28];
	setp.lt.s32 	%p24, %r61, %r58;
	@%p24 bra 	$L__BB2_8;
	bra.uni 	$L__BB2_5;
$L__BB2_29:
	st.shared.u32 	[_ZZ20detectContactsKernelE8stackPtr], %r70;
$L__BB2_30:
	ret;

}
	// .globl	computeSkinningKernel
.visible .entry computeSkinningKernel(
	.param .u64 .ptr .align 1 computeSkinningKernel_param_0,
	.param .u64 .ptr .align 1 computeSkinningKernel_param_1,
	.param .u64 .ptr .align 1 computeSkinningKernel_param_2,
	.param .u64 .ptr .align 1 computeSkinningKernel_param_3,
	.param .u64 .ptr .align 1 computeSkinningKernel_param_4,
	.param .u32 computeSkinningKernel_param_5
)
{
	.reg .pred 	%p<2>;
	.reg .b32 	%r<5>;
	.reg .b32 	%f<32>;
	.reg .b64 	%rd<18>;

	ld.param.u64 	%rd1, [computeSkinningKernel_param_0];
	ld.param.u64 	%rd2, [computeSkinningKernel_param_1];
	ld.param.u64 	%rd3, [computeSkinningKernel_param_2];
	ld.param.u64 	%rd4, [computeSkinningKernel_param_3];
	ld.param.u64 	%rd5, [computeSkinningKernel_param_4];
	ld.param.u32 	%r2, [computeSkinningKernel_param_5];
	mov.u32 	%r1, %ctaid.x;
	setp.ge.s32 	%p1, %r1, %r2;
	@%p1 bra 	$L__BB3_2;
	cvta.to.global.u64 	%rd6, %rd1;
	cvta.to.global.u64 	%rd7, %rd3;
	cvta.to.global.u64 	%rd8, %rd4;
	cvta.to.global.u64 	%rd9, %rd2;
	cvta.to.global.u64 	%rd10, %rd5;
	mul.wide.u32 	%rd11, %r1, 4;
	add.s64 	%rd12, %rd6, %rd11;
	ld.global.f32 	%f1, [%rd12];
	ld.global.f32 	%f2, [%rd12+4];
	ld.global.f32 	%f3, [%rd12+8];
	add.s64 	%rd13, %rd7, %rd11;
	ld.global.u32 	%r3, [%rd13];
	add.s64 	%rd14, %rd8, %rd11;
	ld.global.f32 	%f4, [%rd14];
	shl.b32 	%r4, %r3, 4;
	mul.wide.s32 	%rd15, %r4, 4;
	add.s64 	%rd16, %rd9, %rd15;
	ld.global.f32 	%f5, [%rd16];
	ld.global.f32 	%f6, [%rd16+4];
	mul.f32 	%f7, %f2, %f6;
	fma.rn.f32 	%f8, %f1, %f5, %f7;
	ld.global.f32 	%f9, [%rd16+8];
	fma.rn.f32 	%f10, %f3, %f9, %f8;
	ld.global.f32 	%f11, [%rd16+12];
	add.f32 	%f12, %f11, %f10;
	ld.global.f32 	%f13, [%rd16+16];
	ld.global.f32 	%f14, [%rd16+20];
	mul.f32 	%f15, %f2, %f14;
	fma.rn.f32 	%f16, %f1, %f13, %f15;
	ld.global.f32 	%f17, [%rd16+24];
	fma.rn.f32 	%f18, %f3, %f17, %f16;
	ld.global.f32 	%f19, [%rd16+28];
	add.f32 	%f20, %f19, %f18;
	ld.global.f32 	%f21, [%rd16+32];
	ld.global.f32 	%f22, [%rd16+36];
	mul.f32 	%f23, %f2, %f22;
	fma.rn.f32 	%f24, %f1, %f21, %f23;
	ld.global.f32 	%f25, [%rd16+40];
	fma.rn.f32 	%f26, %f3, %f25, %f24;
	ld.global.f32 	%f27, [%rd16+44];
	add.f32 	%f28, %f27, %f26;
	fma.rn.f32 	%f29, %f4, %f12, 0f00000000;
	fma.rn.f32 	%f30, %f4, %f20, 0f00000000;
	fma.rn.f32 	%f31, %f4, %f28, 0f00000000;
	add.s64 	%rd17, %rd10, %rd11;
	st.global.f32 	[%rd17], %f29;
	st.global.f32 	[%rd17+4], %f30;
	st.global.f32 	[%rd17+8], %f31;
$L__BB3_2:
	ret;

}


// ===== COMPILED SASS (sm_100) =====

	.target	sm_100

	.elftype	@"ET_EXEC"


//--------------------- .note.nv.tkinfo           --------------------------
	.section	.note.nv.tkinfo,"",@"SHT_NOTE"
	.sectionflags	@"SHF_NOTE_NV_TKINFO"
	.tkinfo
        /*0018*/ 	.word	0x00000002
        /*0030*/ 	.string	""
        /*0030*/ 	.string	"ptxas"
        /*0030*/ 	.string	"Cuda compilation tools, release 13.0, V13.0.88"
        /*0030*/ 	.string	"Build cuda_13.0.r13.0/compiler.36424714_0"
        /*0030*/ 	.string	"-arch sm_100 -m 64 "



//--------------------- .note.nv.cuinfo           --------------------------
	.section	.note.nv.cuinfo,"",@"SHT_NOTE"
	.sectionflags	@"SHF_NOTE_NV_CUINFO"
        /*0018*/ 	.short	0x0002
        /*001a*/ 	.short	0x0064
        /*001c*/ 	.short	0x0082
	.zero		2


//--------------------- .nv.info                  --------------------------
	.section	.nv.info,"",@"SHT_CUDA_INFO"
	.align	4


	//----- nvinfo : EIATTR_REGCOUNT
	.align		4
        /*0000*/ 	.byte	0x04, 0x2f
        /*0002*/ 	.short	(.L_1 - .L_0)
	.align		4
.L_0:
        /*0004*/ 	.word	index@(computeVertexAABBs)
        /*0008*/ 	.word	0x00000014


	//----- nvinfo : EIATTR_FRAME_SIZE
	.align		4
.L_1:
        /*000c*/ 	.byte	0x04, 0x11
        /*000e*/ 	.short	(.L_3 - .L_2)
	.align		4
.L_2:
        /*0010*/ 	.word	index@(computeVertexAABBs)
        /*0014*/ 	.word	0x00000000


	//----- nvinfo : EIATTR_REGCOUNT
	.align		4
.L_3:
        /*0018*/ 	.byte	0x04, 0x2f
        /*001a*/ 	.short	(.L_5 - .L_4)
	.align		4
.L_4:
        /*001c*/ 	.word	index@(buildBVHKernel)
        /*0020*/ 	.word	0x0000002f


	//----- nvinfo : EIATTR_FRAME_SIZE
	.align		4
.L_5:
        /*0024*/ 	.byte	0x04, 0x11
        /*0026*/ 	.short	(.L_7 - .L_6)
	.align		4
.L_6:
        /*0028*/ 	.word	index@($__internal_2_$__cuda_sm3x_div_rn_noftz_f32_slowpath)
        /*002c*/ 	.word	0x00000000


	//----- nvinfo : EIATTR_FRAME_SIZE
	.align		4
.L_7:
        /*0030*/ 	.byte	0x04, 0x11
        /*0032*/ 	.short	(.L_9 - .L_8)
	.align		4
.L_8:
        /*0034*/ 	.word	index@(buildBVHKernel)
        /*0038*/ 	.word	0x00000000


	//----- nvinfo : EIATTR_REGCOUNT
	.align		4
.L_9:
        /*003c*/ 	.byte	0x04, 0x2f
        /*003e*/ 	.short	(.L_11 - .L_10)
	.align		4
.L_10:
        /*0040*/ 	.word	index@(detectContactsKernel)
        /*0044*/ 	.word	0x0000001c


	//----- nvinfo : EIATTR_FRAME_SIZE
	.align		4
.L_11:
        /*0048*/ 	.byte	0x04, 0x11
        /*004a*/ 	.short	(.L_13 - .L_12)
	.align		4
.L_12:
        /*004c*/ 	.word	index@($__internal_1_$__cuda_sm3x_div_rn_noftz_f32_slowpath)
        /*0050*/ 	.word	0x00000000


	//----- nvinfo : EIATTR_FRAME_SIZE
	.align		4
.L_13:
        /*0054*/ 	.byte	0x04, 0x11
        /*0056*/ 	.short	(.L_15 - .L_14)
	.align		4
.L_14:
        /*0058*/ 	.word	index@($__internal_0_$__cuda_sm20_sqrt_rn_f32_slowpath)
        /*005c*/ 	.word	0x00000000


	//----- nvinfo : EIATTR_FRAME_SIZE
	.align		4
.L_15:
        /*0060*/ 	.byte	0x04, 0x11
        /*0062*/ 	.short	(.L_17 - .L_16)
	.align		4
.L_16:
        /*0064*/ 	.word	index@(detectContactsKernel)
        /*0068*/ 	.word	0x00000000


	//----- nvinfo : EIATTR_REGCOUNT
	.align		4
.L_17:
        /*006c*/ 	.byte	0x04, 0x2f
        /*006e*/ 	.short	(.L_19 - .L_18)
	.align		4
.L_18:
        /*0070*/ 	.word	index@(computeSkinningKernel)
        /*0074*/ 	.word	0x00000020


	//----- nvinfo : EIATTR_FRAME_SIZE
	.align		4
.L_19:
        /*0078*/ 	.byte	0x04, 0x11
        /*007a*/ 	.short	(.L_21 - .L_20)
	.align		4
.L_20:
        /*007c*/ 	.word	index@(computeSkinningKernel)
        /*0080*/ 	.word	0x00000000


	//----- nvinfo : EIATTR_MIN_STACK_SIZE
	.align		4
.L_21:
        /*0084*/ 	.byte	0x04, 0x12
        /*0086*/ 	.short	(.L_23 - .L_22)
	.align		4
.L_22:
        /*0088*/ 	.word	index@(computeSkinningKernel)
        /*008c*/ 	.word	0x00000000


	//----- nvinfo : EIATTR_MIN_STACK_SIZE
	.align		4
.L_23:
        /*0090*/ 	.byte	0x04, 0x12
        /*0092*/ 	.short	(.L_25 - .L_24)
	.align		4
.L_24:
        /*0094*/ 	.word	index@(detectContactsKernel)
        /*0098*/ 	.word	0x00000000


	//----- nvinfo : EIATTR_MIN_STACK_SIZE
	.align		4
.L_25:
        /*009c*/ 	.byte	0x04, 0x12
        /*009e*/ 	.short	(.L_27 - .L_26)
	.align		4
.L_26:
        /*00a0*/ 	.word	index@(buildBVHKernel)
        /*00a4*/ 	.word	0x00000000


	//----- nvinfo : EIATTR_MIN_STACK_SIZE
	.align		4
.L_27:
        /*00a8*/ 	.byte	0x04, 0x12
        /*00aa*/ 	.short	(.L_29 - .L_28)
	.align		4
.L_28:
        /*00ac*/ 	.word	index@(computeVertexAABBs)
        /*00b0*/ 	.word	0x00000000
.L_29:


//--------------------- .nv.compat                --------------------------
	.section	.nv.compat,"",@"SHT_CUDA_COMPAT_INFO"
	.align	4
        /*0000*/ 	.byte	0x02, 0x09, 0x00, 0x00, 0x02, 0x02, 0x01, 0x00, 0x02, 0x05, 0x05, 0x00, 0x03, 0x07, 0x01, 0x01
        /*0010*/ 	.byte	0x02, 0x03, 0x00, 0x00, 0x02, 0x06, 0x01, 0x00, 0x04, 0x0b, 0x08, 0x00, 0x01, 0x00, 0x00, 0x00
        /*0020*/ 	.byte	0x00, 0x00, 0x00, 0x00


//--------------------- .nv.info.computeSkinningKernel --------------------------
	.section	.nv.info.computeSkinningKernel,"",@"SHT_CUDA_INFO"
	.sectionflags	@""
	.align	4


	//----- nvinfo : EIATTR_CUDA_API_VERSION
	.align		4
        /*0000*/ 	.byte	0x04, 0x37
        /*0002*/ 	.short	(.L_31 - .L_30)
.L_30:
        /*0004*/ 	.word	0x00000082


	//----- nvinfo : EIATTR_KPARAM_INFO
	.align		4
.L_31:
        /*0008*/ 	.byte	0x04, 0x17
        /*000a*/ 	.short	(.L_33 - .L_32)
.L_32:
        /*000c*/ 	.word	0x00000000
        /*0010*/ 	.short	0x0005
        /*0012*/ 	.short	0x0028
        /*0014*/ 	.byte	0x00, 0xf0, 0x11, 0x00


	//----- nvinfo : EIATTR_KPARAM_INFO
	.align		4
.L_33:
        /*0018*/ 	.byte	0x04, 0x17
        /*001a*/ 	.short	(.L_35 - .L_34)
.L_34:
        /*001c*/ 	.word	0x00000000
        /*0020*/ 	.short	0x0004
        /*0022*/ 	.short	0x0020
        /*0024*/ 	.byte	0x00, 0xf5, 0x21, 0x00


	//----- nvinfo : EIATTR_KPARAM_INFO
	.align		4
.L_35:
        /*0028*/ 	.byte	0x04, 0x17
        /*002a*/ 	.short	(.L_37 - .L_36)
.L_36:
        /*002c*/ 	.word	0x00000000
        /*0030*/ 	.short	0x0003
        /*0032*/ 	.short	0x0018
        /*0034*/ 	.byte	0x00, 0xf5, 0x21, 0x00


	//----- nvinfo : EIATTR_KPARAM_INFO
	.align		4
.L_37:
        /*0038*/ 	.byte	0x04, 0x17
        /*003a*/ 	.short	(.L_39 - .L_38)
.L_38:
        /*003c*/ 	.word	0x00000000
        /*0040*/ 	.short	0x0002
        /*0042*/ 	.short	0x0010
        /*0044*/ 	.byte	0x00, 0xf5, 0x21, 0x00


	//----- nvinfo : EIATTR_KPARAM_INFO
	.align		4
.L_39:
        /*0048*/ 	.byte	0x04, 0x17
        /*004a*/ 	.short	(.L_41 - .L_40)
.L_40:
        /*004c*/ 	.word	0x00000000
        /*0050*/ 	.short	0x0001
        /*0052*/ 	.short	0x0008
        /*0054*/ 	.byte	0x00, 0xf5, 0x21, 0x00


	//----- nvinfo : EIATTR_KPARAM_INFO
	.align		4
.L_41:
        /*0058*/ 	.byte	0x04, 0x17
        /*005a*/ 	.short	(.L_43 - .L_42)
.L_42:
        /*005c*/ 	.word	0x00000000
        /*0060*/ 	.short	0x0000
        /*0062*/ 	.short	0x0000
        /*0064*/ 	.byte	0x00, 0xf5, 0x21, 0x00


	//----- nvinfo : EIATTR_SPARSE_MMA_MASK
	.align		4
.L_43:
        /*0068*/ 	.byte	0x03, 0x50
        /*006a*/ 	.short	0x0000


	//----- nvinfo : EIATTR_MAXREG_COUNT
	.align		4
        /*006c*/ 	.byte	0x03, 0x1b
        /*006e*/ 	.short	0x00ff


	//----- nvinfo : EIATTR_MERCURY_ISA_VERSION
	.align		4
        /*0070*/ 	.byte	0x03, 0x5f
        /*0072*/ 	.short	0x0101


	//----- nvinfo : EIATTR_VRC_CTA_INIT_COUNT
	.align		4
        /*0074*/ 	.byte	0x02, 0x4a
	.zero		1
	.zero		1


	//----- nvinfo : EIATTR_EXIT_INSTR_OFFSETS
	.align		4
        /*0078*/ 	.byte	0x04, 0x1c
        /*007a*/ 	.short	(.L_45 - .L_44)


	//   ....[0]....
.L_44:
        /*007c*/ 	.word	0x00000040


	//   ....[1]....
        /*0080*/ 	.word	0x00000340


	//----- nvinfo : EIATTR_CBANK_PARAM_SIZE
	.align		4
.L_45:
        /*0084*/ 	.byte	0x03, 0x19
        /*0086*/ 	.short	0x002c


	//----- nvinfo : EIATTR_PARAM_CBANK
	.align		4
        /*0088*/ 	.byte	0x04, 0x0a
        /*008a*/ 	.short	(.L_47 - .L_46)
	.align		4
.L_46:
        /*008c*/ 	.word	index@(.nv.constant0.computeSkinningKernel)
        /*0090*/ 	.short	0x0380
        /*0092*/ 	.short	0x002c


	//----- nvinfo : EIATTR_SW_WAR
	.align		4
.L_47:
        /*0094*/ 	.byte	0x04, 0x36
        /*0096*/ 	.short	(.L_49 - .L_48)
.L_48:
        /*0098*/ 	.word	0x00000008
.L_49:


//--------------------- .nv.info.detectContactsKernel --------------------------
	.section	.nv.info.detectContactsKernel,"",@"SHT_CUDA_INFO"
	.sectionflags	@""
	.align	4


	//----- nvinfo : EIATTR_CUDA_API_VERSION
	.align		4
        /*0000*/ 	.byte	0x04, 0x37
        /*0002*/ 	.short	(.L_51 - .L_50)
.L_50:
        /*0004*/ 	.word	0x00000082


	//----- nvinfo : EIATTR_KPARAM_INFO
	.align		4
.L_51:
        /*0008*/ 	.byte	0x04, 0x17
        /*000a*/ 	.short	(.L_53 - .L_52)
.L_52:
        /*000c*/ 	.word	0x00000000
        /*0010*/ 	.short	0x0009
        /*0012*/ 	.short	0x0048
        /*0014*/ 	.byte	0x00, 0xf0, 0x11, 0x00


	//----- nvinfo : EIATTR_KPARAM_INFO
	.align		4
.L_53:
        /*0018*/ 	.byte	0x04, 0x17
        /*001a*/ 	.short	(.L_55 - .L_54)
.L_54:
        /*001c*/ 	.word	0x00000000
        /*0020*/ 	.short	0x0008
        /*0022*/ 	.short	0x0040
        /*0024*/ 	.byte	0x00, 0xf5, 0x21, 0x00


	//----- nvinfo : EIATTR_KPARAM_INFO
	.align		4
.L_55:
        /*0028*/ 	.byte	0x04, 0x17
        /*002a*/ 	.short	(.L_57 - .L_56)
.L_56:
        /*002c*/ 	.word	0x00000000
        /*0030*/ 	.short	0x0007
        /*0032*/ 	.short	0x0038
        /*0034*/ 	.byte	0x00, 0xf5, 0x21, 0x00


	//----- nvinfo : EIATTR_KPARAM_INFO
	.align		4
.L_57:
        /*0038*/ 	.byte	0x04, 0x17
        /*003a*/ 	.short	(.L_59 - .L_58)
.L_58:
        /*003c*/ 	.word	0x00000000
        /*0040*/ 	.short	0x0006
        /*0042*/ 	.short	0x0030
        /*0044*/ 	.byte	0x00, 0xf5, 0x21, 0x00


	//----- nvinfo : EIATTR_KPARAM_INFO
	.align		4
.L_59:
        /*0048*/ 	.byte	0x04, 0x17
        /*004a*/ 	.short	(.L_61 - .L_60)
.L_60:
        /*004c*/ 	.word	0x00000000
        /*0050*/ 	.short	0x0005
        /*0052*/ 	.short	0x0028
        /*0054*/ 	.byte	0x00, 0xf5, 0x21, 0x00


	//----- nvinfo : EIATTR_KPARAM_INFO
	.align		4
.L_61:
        /*0058*/ 	.byte	0x04, 0x17
        /*005a*/ 	.short	(.L_63 - .L_62)
.L_62:
        /*005c*/ 	.word	0x00000000
        /*0060*/ 	.short	0x0004
        /*0062*/ 	.short	0x0020
        /*0064*/ 	.byte	0x00, 0xf5, 0x21, 0x00


	//----- nvinfo : EIATTR_KPARAM_INFO
	.align		4
.L_63:
        /*0068*/ 	.byte	0x04, 0x17
        /*006a*/ 	.short	(.L_65 - .L_64)
.L_64:
        /*006c*/ 	.word	0x00000000
        /*0070*/ 	.short	0x0003
        /*0072*/ 	.short	0x0018
        /*0074*/ 	.byte	0x00, 0xf5, 0x21, 0x00


	//----- nvinfo : EIATTR_KPARAM_INFO
	.align		4
.L_65:
        /*0078*/ 	.byte	0x04, 0x17
        /*007a*/ 	.short	(.L_67 - .L_66)
.L_66:
        /*007c*/ 	.word	0x00000000
        /*0080*/ 	.short	0x0002
        /*0082*/ 	.short	0x0010
        /*0084*/ 	.byte	0x00, 0xf5, 0x21, 0x00


	//----- nvinfo : EIATTR_KPARAM_INFO
	.align		4
.L_67:
        /*0088*/ 	.byte	0x04, 0x17
        /*008a*/ 	.short	(.L_69 - .L_68)
.L_68:
        /*008c*/ 	.word	0x00000000
        /*0090*/ 	.short	0x0001
        /*0092*/ 	.short	0x0008
        /*0094*/ 	.byte	0x00, 0xf5, 0x21, 0x00


	//----- nvinfo : EIATTR_KPARAM_INFO
	.align		4
.L_69:
        /*0098*/ 	.byte	0x04, 0x17
        /*009a*/ 	.short	(.L_71 - .L_70)
.L_70:
        /*009c*/ 	.word	0x00000000
        /*00a0*/ 	.short	0x0000
        /*00a2*/ 	.short	0x0000
        /*00a4*/ 	.byte	0x00, 0xf5, 0x21, 0x00


	//----- nvinfo : EIATTR_SPARSE_MMA_MASK
	.align		4
.L_71:
        /*00a8*/ 	.byte	0x03, 0x50
        /*00aa*/ 	.short	0x0000


	//----- nvinfo : EIATTR_MAXREG_COUNT
	.align		4
        /*00ac*/ 	.byte	0x03, 0x1b
        /*00ae*/ 	.short	0x00ff


	//----- nvinfo : EIATTR_NUM_BARRIERS
	.align		4
        /*00b0*/ 	.byte	0x02, 0x4c
        /*00b2*/ 	.byte	0x01
	.zero		1


	//----- nvinfo : EIATTR_MERCURY_ISA_VERSION
	.align		4
        /*00b4*/ 	.byte	0x03, 0x5f
        /*00b6*/ 	.short	0x0101


	//----- nvinfo : EIATTR_INT_WARP_WIDE_INSTR_OFFSETS
	.align		4
        /*00b8*/ 	.byte	0x04, 0x31
        /*00ba*/ 	.short	(.L_73 - .L_72)


	//   ....[0]....
.L_72:
        /*00bc*/ 	.word	0x00000b50


	//   ....[1]....
        /*00c0*/ 	.word	0x00000c00


	//----- nvinfo : EIATTR_VRC_CTA_INIT_COUNT
	.align		4
.L_73:
        /*00c4*/ 	.byte	0x02, 0x4a
	.zero		1
	.zero		1


	//----- nvinfo : EIATTR_EXIT_INSTR_OFFSETS
	.align		4
        /*00c8*/ 	.byte	0x04, 0x1c
        /*00ca*/ 	.short	(.L_75 - .L_74)


	//   ....[0]....
.L_74:
        /*00cc*/ 	.word	0x00000070


	//   ....[1]....
        /*00d0*/ 	.word	0x00000140


	//   ....[2]....
        /*00d4*/ 	.word	0x00000e00


	//----- nvinfo : EIATTR_CRS_STACK_SIZE
	.align		4
.L_75:
        /*00d8*/ 	.byte	0x04, 0x1e
        /*00da*/ 	.short	(.L_77 - .L_76)
.L_76:
        /*00dc*/ 	.word	0x00000000


	//----- nvinfo : EIATTR_CBANK_PARAM_SIZE
	.align		4
.L_77:
        /*00e0*/ 	.byte	0x03, 0x19
        /*00e2*/ 	.short	0x004c


	//----- nvinfo : EIATTR_PARAM_CBANK
	.align		4
        /*00e4*/ 	.byte	0x04, 0x0a
        /*00e6*/ 	.short	(.L_79 - .L_78)
	.align		4
.L_78:
        /*00e8*/ 	.word	index@(.nv.constant0.detectContactsKernel)
        /*00ec*/ 	.short	0x0380
        /*00ee*/ 	.short	0x004c


	//----- nvinfo : EIATTR_SW_WAR
	.align		4
.L_79:
        /*00f0*/ 	.byte	0x04, 0x36
        /*00f2*/ 	.short	(.L_81 - .L_80)
.L_80:
        /*00f4*/ 	.word	0x00000008
.L_81:


//--------------------- .nv.info.buildBVHKernel   --------------------------
	.section	.nv.info.buildBVHKernel,"",@"SHT_CUDA_INFO"
	.sectionflags	@""
	.align	4


	//----- nvinfo : EIATTR_CUDA_API_VERSION
	.align		4
        /*0000*/ 	.byte	0x04, 0x37
        /*0002*/ 	.short	(.L_83 - .L_82)
.L_82:
        /*0004*/ 	.word	0x00000082


	//----- nvinfo : EIATTR_KPARAM_INFO
	.align		4
.L_83:
        /*0008*/ 	.byte	0x04, 0x17
        /*000a*/ 	.short	(.L_85 - .L_84)
.L_84:
        /*000c*/ 	.word	0x00000000
        /*0010*/ 	.short	0x0004
        /*0012*/ 	.short	0x001c
        /*0014*/ 	.byte	0x00, 0xf0, 0x11, 0x00


	//----- nvinfo : EIATTR_KPARAM_INFO
	.align		4
.L_85:
        /*0018*/ 	.byte	0x04, 0x17
        /*001a*/ 	.short	(.L_87 - .L_86)
.L_86:
        /*001c*/ 	.word	0x00000000
        /*0020*/ 	.short	0x0003
        /*0022*/ 	.short	0x0018
        /*0024*/ 	.byte	0x00, 0xf0, 0x11, 0x00


	//----- nvinfo : EIATTR_KPARAM_INFO
	.align		4
.L_87:
        /*0028*/ 	.byte	0x04, 0x17
        /*002a*/ 	.short	(.L_89 - .L_88)
.L_88:
        /*002c*/ 	.word	0x00000000
        /*0030*/ 	.short	0x0002
        /*0032*/ 	.short	0x0010
        /*0034*/ 	.byte	0x00, 0xf5, 0x21, 0x00


	//----- nvinfo : EIATTR_KPARAM_INFO
	.align		4
.L_89:
        /*0038*/ 	.byte	0x04, 0x17
        /*003a*/ 	.short	(.L_91 - .L_90)
.L_90:
        /*003c*/ 	.word	0x00000000
        /*0040*/ 	.short	0x0001
        /*0042*/ 	.short	0x0008
        /*0044*/ 	.byte	0x00, 0xf5, 0x21, 0x00


	//----- nvinfo : EIATTR_KPARAM_INFO
	.align		4
.L_91:
        /*0048*/ 	.byte	0x04, 0x17
        /*004a*/ 	.short	(.L_93 - .L_92)
.L_92:
        /*004c*/ 	.word	0x00000000
        /*0050*/ 	.short	0x0000
        /*0052*/ 	.short	0x0000
        /*0054*/ 	.byte	0x00, 0xf5, 0x21, 0x00


	//----- nvinfo : EIATTR_SPARSE_MMA_MASK
	.align		4
.L_93:
        /*0058*/ 	.byte	0x03, 0x50
        /*005a*/ 	.short	0x0000


	//----- nvinfo : EIATTR_MAXREG_COUNT
	.align		4
        /*005c*/ 	.byte	0x03, 0x1b
        /*005e*/ 	.short	0x00ff


	//----- nvinfo : EIATTR_NUM_BARRIERS
	.align		4
        /*0060*/ 	.byte	0x02, 0x4c
        /*0062*/ 	.byte	0x01
	.zero		1


	//----- nvinfo : EIATTR_MERCURY_ISA_VERSION
	.align		4
        /*0064*/ 	.byte	0x03, 0x5f
        /*0066*/ 	.short	0x0101


	//----- nvinfo : EIATTR_UNUSED_LOAD_BYTE_OFFSET
	.align		4
        /*0068*/ 	.byte	0x04, 0x44
        /*006a*/ 	.short	(.L_95 - .L_94)


	//   ....[0]....
.L_94:
        /*006c*/ 	.word	0x00000e60
        /*0070*/ 	.word	0x00000fff


	//   ....[1]....
        /*0074*/ 	.word	0x00000e70
        /*0078*/ 	.word	0x0000fff0


	//----- nvinfo : EIATTR_VRC_CTA_INIT_COUNT
	.align		4
.L_95:
        /*007c*/ 	.byte	0x02, 0x4a
	.zero		1
	.zero		1


	//----- nvinfo : EIATTR_EXIT_INSTR_OFFSETS
	.align		4
        /*0080*/ 	.byte	0x04, 0x1c
        /*0082*/ 	.short	(.L_97 - .L_96)


	//   ....[0]....
.L_96:
        /*0084*/ 	.word	0x000000b0


	//   ....[1]....
        /*0088*/ 	.word	0x00003600


	//----- nvinfo : EIATTR_CRS_STACK_SIZE
	.align		4
.L_97:
        /*008c*/ 	.byte	0x04, 0x1e
        /*008e*/ 	.short	(.L_99 - .L_98)
.L_98:
        /*0090*/ 	.word	0x00000000


	//----- nvinfo : EIATTR_CBANK_PARAM_SIZE
	.align		4
.L_99:
        /*0094*/ 	.byte	0x03, 0x19
        /*0096*/ 	.short	0x0020


	//----- nvinfo : EIATTR_PARAM_CBANK
	.align		4
        /*0098*/ 	.byte	0x04, 0x0a
        /*009a*/ 	.short	(.L_101 - .L_100)
	.align		4
.L_100:
        /*009c*/ 	.word	index@(.nv.constant0.buildBVHKernel)
        /*00a0*/ 	.short	0x0380
        /*00a2*/ 	.short	0x0020


	//----- nvinfo : EIATTR_SW_WAR
	.align		4
.L_101:
        /*00a4*/ 	.byte	0x04, 0x36
        /*00a6*/ 	.short	(.L_103 - .L_102)
.L_102:
        /*00a8*/ 	.word	0x00000008
.L_103:


//--------------------- .nv.info.computeVertexAABBs --------------------------
	.section	.nv.info.computeVertexAABBs,"",@"SHT_CUDA_INFO"
	.sectionflags	@""
	.align	4


	//----- nvinfo : EIATTR_CUDA_API_VERSION
	.align		4
        /*0000*/ 	.byte	0x04, 0x37
        /*0002*/ 	.short	(.L_105 - .L_104)
.L_104:
        /*0004*/ 	.word	0x00000082


	//----- nvinfo : EIATTR_KPARAM_INFO
	.align		4
.L_105:
        /*0008*/ 	.byte	0x04, 0x17
        /*000a*/ 	.short	(.L_107 - .L_106)
.L_106:
        /*000c*/ 	.word	0x00000000
        /*0010*/ 	.short	0x0003
        /*0012*/ 	.short	0x0014
        /*0014*/ 	.byte	0x00, 0xf0, 0x11, 0x00


	//----- nvinfo : EIATTR_KPARAM_INFO
	.align		4
.L_107:
        /*0018*/ 	.byte	0x04, 0x17
        /*001a*/ 	.short	(.L_109 - .L_108)
.L_108:
        /*001c*/ 	.word	0x00000000
        /*0020*/ 	.short	0x0002
        /*0022*/ 	.short	0x0010
        /*0024*/ 	.byte	0x00, 0xf0, 0x11, 0x00


	//----- nvinfo : EIATTR_KPARAM_INFO
	.align		4
.L_109:
        /*0028*/ 	.byte	0x04, 0x17
        /*002a*/ 	.short	(.L_111 - .L_110)
.L_110:
        /*002c*/ 	.word	0x00000000
        /*0030*/ 	.short	0x0001
        /*0032*/ 	.short	0x0008
        /*0034*/ 	.byte	0x00, 0xf5, 0x21, 0x00


	//----- nvinfo : EIATTR_KPARAM_INFO
	.align		4
.L_111:
        /*0038*/ 	.byte	0x04, 0x17
        /*003a*/ 	.short	(.L_113 - .L_112)
.L_112:
        /*003c*/ 	.word	0x00000000
        /*0040*/ 	.short	0x0000
        /*0042*/ 	.short	0x0000
        /*0044*/ 	.byte	0x00, 0xf5, 0x21, 0x00


	//----- nvinfo : EIATTR_SPARSE_MMA_MASK
	.align		4
.L_113:
        /*0048*/ 	.byte	0x03, 0x50
        /*004a*/ 	.short	0x0000


	//----- nvinfo : EIATTR_MAXREG_COUNT
	.align		4
        /*004c*/ 	.byte	0x03, 0x1b
        /*004e*/ 	.short	0x00ff


	//----- nvinfo : EIATTR_MERCURY_ISA_VERSION
	.align		4
        /*0050*/ 	.byte	0x03, 0x5f
        /*0052*/ 	.short	0x0101


	//----- nvinfo : EIATTR_VRC_CTA_INIT_COUNT
	.align		4
        /*0054*/ 	.byte	0x02, 0x4a
	.zero		1
	.zero		1


	//----- nvinfo : EIATTR_EXIT_INSTR_OFFSETS
	.align		4
        /*0058*/ 	.byte	0x04, 0x1c
        /*005a*/ 	.short	(.L_115 - .L_114)


	//   ....[0]....
.L_114:
        /*005c*/ 	.word	0x00000070


	//   ....[1]....
        /*0060*/ 	.word	0x000001d0


	//----- nvinfo : EIATTR_CBANK_PARAM_SIZE
	.align		4
.L_115:
        /*0064*/ 	.byte	0x03, 0x19
        /*0066*/ 	.short	0x0018


	//----- nvinfo : EIATTR_PARAM_CBANK
	.align		4
        /*0068*/ 	.byte	0x04, 0x0a
        /*006a*/ 	.short	(.L_117 - .L_116)
	.align		4
.L_116:
        /*006c*/ 	.word	index@(.nv.constant0.computeVertexAABBs)
        /*0070*/ 	.short	0x0380
        /*0072*/ 	.short	0x0018


	//----- nvinfo : EIATTR_SW_WAR
	.align		4
.L_117:
        /*0074*/ 	.byte	0x04, 0x36
        /*0076*/ 	.short	(.L_119 - .L_118)
.L_118:
        /*0078*/ 	.word	0x00000008
.L_119:


//--------------------- .nv.callgraph             --------------------------
	.section	.nv.callgraph,"",@"SHT_CUDA_CALLGRAPH"
	.align	4
	.sectionentsize	8
	.align		4
        /*0000*/ 	.word	0x00000000
	.align		4
        /*0004*/ 	.word	0xffffffff
	.align		4
        /*0008*/ 	.word	0x00000000
	.align		4
        /*000c*/ 	.word	0xfffffffe
	.align		4
        /*0010*/ 	.word	0x00000000
	.align		4
        /*0014*/ 	.word	0xfffffffd
	.align		4
        /*0018*/ 	.word	0x00000000
	.align		4
        /*001c*/ 	.word	0xfffffffc


//--------------------- .text.computeSkinningKernel --------------------------
	.section	.text.computeSkinningKernel,"ax",@progbits
	.align	128
        .global         computeSkinningKernel
        .type           computeSkinningKernel,@function
        .size           computeSkinningKernel,(.L_x_100 - computeSkinningKernel)
        .other          computeSkinningKernel,@"STO_CUDA_ENTRY STV_DEFAULT"
computeSkinningKernel:
.text.computeSkinningKernel:
[----:B------:R-:W-:Y:S01]  /*0000*/  LDC R1, c[0x0][0x37c] ;  /* 0x0000df00ff017b82 */ /* 0x000fe20000000800 */
[----:B------:R-:W0:Y:S01]  /*0010*/  S2R R9, SR_CTAID.X ;  /* 0x0000000000097919 */ /* 0x000e220000002500 */
[----:B------:R-:W0:Y:S02]  /*0020*/  LDCU UR4, c[0x0][0x3a8] ;  /* 0x00007500ff0477ac */ /* 0x000e240008000800 */
[----:B0-----:R-:W-:-:S13]  /*0030*/  ISETP.GE.AND P0, PT, R9, UR4, PT ;  /* 0x0000000409007c0c */ /* 0x001fda000bf06270 */
[----:B------:R-:W-:Y:S05]  /*0040*/  @P0 EXIT ;  /* 0x000000000000094d */ /* 0x000fea0003800000 */
[----:B------:R-:W0:Y:S01]  /*0050*/  LDC.64 R6, c[0x0][0x390] ;  /* 0x0000e400ff067b82 */ /* 0x000e220000000a00 */
[----:B------:R-:W1:Y:S07]  /*0060*/  LDCU.64 UR4, c[0x0][0x358] ;  /* 0x00006b00ff0477ac */ /* 0x000e6e0008000a00 */
[----:B------:R-:W2:Y:S08]  /*0070*/  LDC.64 R22, c[0x0][0x380] ;  /* 0x0000e000ff167b82 */ /* 0x000eb00000000a00 */
[----:B------:R-:W3:Y:S01]  /*0080*/  LDC.64 R2, c[0x0][0x388] ;  /* 0x0000e200ff027b82 */ /* 0x000ee20000000a00 */
[----:B0-----:R-:W-:-:S07]  /*0090*/  IMAD.WIDE.U32 R6, R9, 0x4, R6 ;  /* 0x0000000409067825 */ /* 0x001fce00078e0006 */
[----:B------:R-:W0:Y:S01]  /*00a0*/  LDC.64 R4, c[0x0][0x398] ;  /* 0x0000e600ff047b82 */ /* 0x000e220000000a00 */
[----:B-1----:R-:W4:Y:S01]  /*00b0*/  LDG.E R6, desc[UR4][R6.64] ;  /* 0x0000000406067981 */ /* 0x002f22000c1e1900 */
[----:B--2---:R-:W-:-:S05]  /*00c0*/  IMAD.WIDE.U32 R22, R9, 0x4, R22 ;  /* 0x0000000409167825 */ /* 0x004fca00078e0016 */
[----:B------:R-:W2:Y:S04]  /*00d0*/  LDG.E R18, desc[UR4][R22.64+0x4] ;  /* 0x0000040416127981 */ /* 0x000ea8000c1e1900 */
[----:B------:R-:W5:Y:S04]  /*00e0*/  LDG.E R8, desc[UR4][R22.64] ;  /* 0x0000000416087981 */ /* 0x000f68000c1e1900 */
[----:B------:R-:W5:Y:S01]  /*00f0*/  LDG.E R10, desc[UR4][R22.64+0x8] ;  /* 0x00000804160a7981 */ /* 0x000f62000c1e1900 */
[----:B0-----:R-:W-:-:S05]  /*0100*/  IMAD.WIDE.U32 R4, R9, 0x4, R4 ;  /* 0x0000000409047825 */ /* 0x001fca00078e0004 */
[----:B------:R-:W5:Y:S01]  /*0110*/  LDG.E R0, desc[UR4][R4.64] ;  /* 0x0000000404007981 */ /* 0x000f62000c1e1900 */
[----:B----4-:R-:W-:Y:S02]  /*0120*/  SHF.L.U32 R11, R6, 0x4, RZ ;  /* 0x00000004060b7819 */ /* 0x010fe400000006ff */
[----:B------:R-:W0:Y:S03]  /*0130*/  LDC.64 R6, c[0x0][0x3a0] ;  /* 0x0000e800ff067b82 */ /* 0x000e260000000a00 */
[----:B---3--:R-:W-:-:S05]  /*0140*/  IMAD.WIDE R2, R11, 0x4, R2 ;  /* 0x000000040b027825 */ /* 0x008fca00078e0202 */
[----:B------:R-:W2:Y:S04]  /*0150*/  LDG.E R25, desc[UR4][R2.64+0x4] ;  /* 0x0000040402197981 */ /* 0x000ea8000c1e1900 */
[----:B------:R-:W3:Y:S04]  /*0160*/  LDG.E R27, desc[UR4][R2.64+0x14] ;  /* 0x00001404021b7981 */ /* 0x000ee8000c1e1900 */
[----:B------:R-:W4:Y:S04]  /*0170*/  LDG.E R29, desc[UR4][R2.64+0x24] ;  /* 0x00002404021d7981 */ /* 0x000f28000c1e1900 */
[----:B------:R-:W5:Y:S04]  /*0180*/  LDG.E R21, desc[UR4][R2.64] ;  /* 0x0000000402157981 */ /* 0x000f68000c1e1900 */
[----:B------:R-:W5:Y:S04]  /*0190*/  LDG.E R15, desc[UR4][R2.64+0x10] ;  /* 0x00001004020f7981 */ /* 0x000f68000c1e1900 */
[----:B------:R-:W5:Y:S04]  /*01a0*/  LDG.E R11, desc[UR4][R2.64+0x20] ;  /* 0x00002004020b7981 */ /* 0x000f68000c1e1900 */
[----:B------:R-:W5:Y:S04]  /*01b0*/  LDG.E R19, desc[UR4][R2.64+0x8] ;  /* 0x0000080402137981 */ /* 0x000f68000c1e1900 */
[----:B------:R-:W5:Y:S04]  /*01c0*/  LDG.E R17, desc[UR4][R2.64+0x18] ;  /* 0x0000180402117981 */ /* 0x000f68000c1e1900 */
[----:B------:R-:W5:Y:S04]  /*01d0*/  LDG.E R13, desc[UR4][R2.64+0x28] ;  /* 0x00002804020d7981 */ /* 0x000f68000c1e1900 */
[----:B------:R-:W5:Y:S04]  /*01e0*/  LDG.E R16, desc[UR4][R2.64+0xc] ;  /* 0x00000c0402107981 */ /* 0x000f68000c1e1900 */
[----:B------:R-:W5:Y:S04]  /*01f0*/  LDG.E R12, desc[UR4][R2.64+0x1c] ;  /* 0x00001c04020c7981 */ /* 0x000f68000c1e1900 */
[----:B------:R1:W5:Y:S01]  /*0200*/  LDG.E R14, desc[UR4][R2.64+0x2c] ;  /* 0x00002c04020e7981 */ /* 0x000362000c1e1900 */
[----:B0-----:R-:W-:-:S04]  /*0210*/  IMAD.WIDE.U32 R6, R9, 0x4, R6 ;  /* 0x0000000409067825 */ /* 0x001fc800078e0006 */
[C---:B--2---:R-:W-:Y:S01]  /*0220*/  FMUL R25, R18.reuse, R25 ;  /* 0x0000001912197220 */ /* 0x044fe20000400000 */
[C---:B---3--:R-:W-:Y:S01]  /*0230*/  FMUL R20, R18.reuse, R27 ;  /* 0x0000001b12147220 */ /* 0x048fe20000400000 */
[----:B----4-:R-:W-:Y:S02]  /*0240*/  FMUL R18, R18, R29 ;  /* 0x0000001d12127220 */ /* 0x010fe40000400000 */
[C---:B-----5:R-:W-:Y:S01]  /*0250*/  FFMA R21, R8.reuse, R21, R25 ;  /* 0x0000001508157223 */ /* 0x060fe20000000019 */
[C---:B------:R-:W-:Y:S01]  /*0260*/  FFMA R20, R8.reuse, R15, R20 ;  /* 0x0000000f08147223 */ /* 0x040fe20000000014 */
[----:B------:R-:W-:Y:S02]  /*0270*/  FFMA R18, R8, R11, R18 ;  /* 0x0000000b08127223 */ /* 0x000fe40000000012 */
[C---:B------:R-:W-:Y:S01]  /*0280*/  FFMA R19, R10.reuse, R19, R21 ;  /* 0x000000130a137223 */ /* 0x040fe20000000015 */
[C---:B------:R-:W-:Y:S01]  /*0290*/  FFMA R17, R10.reuse, R17, R20 ;  /* 0x000000110a117223 */ /* 0x040fe20000000014 */
[----:B------:R-:W-:-:S02]  /*02a0*/  FFMA R13, R10, R13, R18 ;  /* 0x0000000d0a0d7223 */ /* 0x000fc40000000012 */
[----:B------:R-:W-:Y:S01]  /*02b0*/  FADD R19, R19, R16 ;  /* 0x0000001013137221 */ /* 0x000fe20000000000 */
[----:B-1----:R-:W-:Y:S01]  /*02c0*/  FADD R3, R17, R12 ;  /* 0x0000000c11037221 */ /* 0x002fe20000000000 */
[----:B------:R-:W-:Y:S02]  /*02d0*/  FADD R5, R13, R14 ;  /* 0x0000000e0d057221 */ /* 0x000fe40000000000 */
[C---:B------:R-:W-:Y:S01]  /*02e0*/  FFMA R19, R0.reuse, R19, RZ ;  /* 0x0000001300137223 */ /* 0x040fe200000000ff */
[C---:B------:R-:W-:Y:S01]  /*02f0*/  FFMA R3, R0.reuse, R3, RZ ;  /* 0x0000000300037223 */ /* 0x040fe200000000ff */
[----:B------:R-:W-:-:S03]  /*0300*/  FFMA R5, R0, R5, RZ ;  /* 0x0000000500057223 */ /* 0x000fc600000000ff */
[----:B------:R-:W-:Y:S04]  /*0310*/  STG.E desc[UR4][R6.64], R19 ;  /* 0x0000001306007986 */ /* 0x000fe8000c101904 */
[----:B------:R-:W-:Y:S04]  /*0320*/  STG.E desc[UR4][R6.64+0x4], R3 ;  /* 0x0000040306007986 */ /* 0x000fe8000c101904 */
[----:B------:R-:W-:Y:S01]  /*0330*/  STG.E desc[UR4][R6.64+0x8], R5 ;  /* 0x0000080506007986 */ /* 0x000fe2000c101904 */
[----:B------:R-:W-:Y:S05]  /*0340*/  EXIT ;  /* 0x000000000000794d */ /* 0x000fea0003800000 */
.L_x_0:
[----:B------:R-:W-:-:S00]  /*0350*/  BRA `(.L_x_0) ;  /* 0xfffffffc00fc7947 */ /* 0x000fc0000383ffff */
[----:B------:R-:W-:-:S00]  /*0360*/  NOP ;  /* 0x0000000000007918 */ /* 0x000fc00000000000 */
        /* <DEDUP_REMOVED lines=9> */
.L_x_100:


//--------------------- .text.detectContactsKernel --------------------------
	.section	.text.detectContactsKernel,"ax",@progbits
	.align	128
        .global         detectContactsKernel
        .type           detectContactsKernel,@function
        .size           detectContactsKernel,(.L_x_98 - detectContactsKernel)
        .other          detectContactsKernel,@"STO_CUDA_ENTRY STV_DEFAULT"
detectContactsKernel:
.text.detectContactsKernel:
[----:B------:R-:W-:Y:S01]  /*0000*/  LDC R1, c[0x0][0x37c] ;  /* 0x0000df00ff017b82 */ /* 0x000fe20000000800 */
[----:B------:R-:W0:Y:S07]  /*0010*/  S2R R3, SR_TID.X ;  /* 0x0000000000037919 */ /* 0x000e2e0000002100 */
[----:B------:R-:W0:Y:S01]  /*0020*/  S2UR UR4, SR_CTAID.X ;  /* 0x00000000000479c3 */ /* 0x000e220000002500 */
[----:B------:R-:W1:Y:S07]  /*0030*/  LDCU UR5, c[0x0][0x3c8] ;  /* 0x00007900ff0577ac */ /* 0x000e6e0008000800 */
[----:B------:R-:W0:Y:S02]  /*0040*/  LDC R0, c[0x0][0x360] ;  /* 0x0000d800ff007b82 */ /* 0x000e240000000800 */
[----:B0-----:R-:W-:-:S05]  /*0050*/  IMAD R0, R0, UR4, R3 ;  /* 0x0000000400007c24 */ /* 0x001fca000f8e0203 */
[----:B-1----:R-:W-:-:S13]  /*0060*/  ISETP.GE.AND P0, PT, R0, UR5, PT ;  /* 0x0000000500007c0c */ /* 0x002fda000bf06270 */
[----:B------:R-:W-:Y:S05]  /*0070*/  @P0 EXIT ;  /* 0x000000000000094d */ /* 0x000fea0003800000 */
[----:B------:R-:W0:Y:S01]  /*0080*/  S2UR UR5, SR_CgaCtaId ;  /* 0x00000000000579c3 */ /* 0x000e220000008800 */
[----:B------:R-:W-:Y:S01]  /*0090*/  ISETP.NE.AND P0, PT, R3, RZ, PT ;  /* 0x000000ff0300720c */ /* 0x000fe20003f05270 */
[----:B------:R-:W-:Y:S02]  /*00a0*/  UMOV UR4, 0x400 ;  /* 0x0000040000047882 */ /* 0x000fe40000000000 */
[----:B0-----:R-:W-:-:S10]  /*00b0*/  ULEA UR4, UR5, UR4, 0x18 ;  /* 0x0000000405047291 */ /* 0x001fd4000f8ec0ff */
[----:B------:R-:W-:Y:S01]  /*00c0*/  @!P0 STS [UR4+0x100], RZ ;  /* 0x000100ffff008988 */ /* 0x000fe20008000804 */
[----:B------:R-:W-:Y:S06]  /*00d0*/  BAR.SYNC.DEFER_BLOCKING 0x0 ;  /* 0x0000000000007b1d */ /* 0x000fec0000010000 */
[----:B------:R-:W0:Y:S02]  /*00e0*/  LDS R0, [UR4+0x100] ;  /* 0x00010004ff007984 */ /* 0x000e240008000800 */
[C---:B0-----:R-:W-:Y:S01]  /*00f0*/  ISETP.GE.AND P0, PT, R0.reuse, RZ, PT ;  /* 0x000000ff0000720c */ /* 0x041fe20003f06270 */
[C---:B------:R-:W-:Y:S01]  /*0100*/  VIADD R18, R0.reuse, 0x1 ;  /* 0x0000000100127836 */ /* 0x040fe20000000000 */
[----:B------:R-:W-:-:S04]  /*0110*/  LEA R0, R0, UR4, 0x2 ;  /* 0x0000000400007c11 */ /* 0x000fc8000f8e10ff */
[----:B------:R0:W-:Y:S04]  /*0120*/  STS [UR4+0x100], R18 ;  /* 0x00010012ff007988 */ /* 0x0001e80008000804 */
[----:B------:R0:W-:Y:S03]  /*0130*/  STS [R0], RZ ;  /* 0x000000ff00007388 */ /* 0x0001e60000000800 */
[----:B------:R-:W-:Y:S05]  /*0140*/  @!P0 EXIT ;  /* 0x000000000000894d */ /* 0x000fea0003800000 */
[----:B------:R-:W1:Y:S01]  /*0150*/  LDC.64 R2, c[0x0][0x388] ;  /* 0x0000e200ff027b82 */ /* 0x000e620000000a00 */
[----:B------:R-:W1:Y:S01]  /*0160*/  LDCU.64 UR12, c[0x0][0x358] ;  /* 0x00006b00ff0c77ac */ /* 0x000e620008000a00 */
[----:B------:R-:W2:Y:S01]  /*0170*/  LDCU.128 UR8, c[0x0][0x3a0] ;  /* 0x00007400ff0877ac */ /* 0x000ea20008000c00 */
[----:B-1----:R1:W5:Y:S01]  /*0180*/  LDG.E R2, desc[UR12][R2.64+0x1c] ;  /* 0x00001c0c02027981 */ /* 0x002362000c1e1900 */
[----:B--2---:R-:W-:Y:S02]  /*0190*/  UIADD3 UR7, UP0, UPT, UR10, 0x8, URZ ;  /* 0x000000080a077890 */ /* 0x004fe4000ff1e0ff */
[----:B------:R-:W-:Y:S02]  /*01a0*/  UIADD3 UR5, UP1, UPT, UR8, 0x4, URZ ;  /* 0x0000000408057890 */ /* 0x000fe4000ff3e0ff */
[----:B------:R-:W-:Y:S02]  /*01b0*/  UIADD3.X UR8, UPT, UPT, URZ, UR11, URZ, UP0, !UPT ;  /* 0x0000000bff087290 */ /* 0x000fe400087fe4ff */
[----:B------:R-:W-:-:S12]  /*01c0*/  UIADD3.X UR6, UPT, UPT, URZ, UR9, URZ, UP1, !UPT ;  /* 0x00000009ff067290 */ /* 0x000fd80008ffe4ff */
.L_x_17:
[----:B-----5:R-:W-:Y:S01]  /*01d0*/  ISETP.GE.AND P0, PT, R2, 0x1, PT ;  /* 0x000000010200780c */ /* 0x020fe20003f06270 */
[C---:B-1----:R-:W-:Y:S01]  /*01e0*/  VIADD R3, R18.reuse, 0xffffffff ;  /* 0xffffffff12037836 */ /* 0x042fe20000000000 */
[----:B0-----:R-:W-:-:S03]  /*01f0*/  LEA R0, R18, UR4, 0x2 ;  /* 0x0000000412007c11 */ /* 0x001fc6000f8e10ff */
[----:B------:R-:W-:-:S08]  /*0200*/  IMAD.MOV.U32 R18, RZ, RZ, R3 ;  /* 0x000000ffff127224 */ /* 0x000fd000078e0003 */
[----:B------:R-:W-:Y:S05]  /*0210*/  @!P0 BRA `(.L_x_1) ;  /* 0x0000000800e08947 */ /* 0x000fea0003800000 */
[----:B------:R-:W0:Y:S01]  /*0220*/  LDS R0, [R0+-0x4] ;  /* 0xfffffc0000007984 */ /* 0x000e220000000800 */
[----:B------:R-:W0:Y:S01]  /*0230*/  LDC.64 R4, c[0x0][0x380] ;  /* 0x0000e000ff047b82 */ /* 0x000e220000000a00 */
[----:B------:R-:W-:Y:S01]  /*0240*/  MOV R18, R3 ;  /* 0x0000000300127202 */ /* 0x000fe20000000f00 */
[----:B------:R-:W-:Y:S01]  /*0250*/  IMAD.MOV.U32 R17, RZ, RZ, RZ ;  /* 0x000000ffff117224 */ /* 0x000fe200078e00ff */
[----:B0-----:R-:W-:Y:S02]  /*0260*/  LEA R4, P0, R0, R4, 0x5 ;  /* 0x0000000400047211 */ /* 0x001fe400078028ff */
[----:B------:R-:W-:-:S04]  /*0270*/  SHF.R.S32.HI R2, RZ, 0x1f, R0 ;  /* 0x0000001fff027819 */ /* 0x000fc80000011400 */
[----:B------:R-:W-:-:S07]  /*0280*/  LEA.HI.X R5, R0, R5, R2, 0x5, P0 ;  /* 0x0000000500057211 */ /* 0x000fce00000f2c02 */
.L_x_16:
[----:B------:R-:W0:Y:S01]  /*0290*/  LDC.64 R6, c[0x0][0x388] ;  /* 0x0000e200ff067b82 */ /* 0x000e220000000a00 */
[----:B------:R-:W2:Y:S01]  /*02a0*/  LDG.E R0, desc[UR12][R4.64] ;  /* 0x0000000c04007981 */ /* 0x000ea2000c1e1900 */
[----:B0-----:R-:W-:-:S05]  /*02b0*/  IMAD.WIDE.U32 R6, R17, 0x20, R6 ;  /* 0x0000002011067825 */ /* 0x001fca00078e0006 */
[----:B------:R-:W2:Y:S02]  /*02c0*/  LDG.E R3, desc[UR12][R6.64+0xc] ;  /* 0x00000c0c06037981 */ /* 0x000ea4000c1e1900 */
[----:B--2---:R-:W-:-:S13]  /*02d0*/  FSETP.GTU.AND P0, PT, R0, R3, PT ;  /* 0x000000030000720b */ /* 0x004fda0003f0c000 */
[----:B------:R-:W-:Y:S05]  /*02e0*/  @P0 BRA `(.L_x_2) ;  /* 0x0000000800980947 */ /* 0x000fea0003800000 */
[----:B------:R-:W2:Y:S04]  /*02f0*/  LDG.E R0, desc[UR12][R4.64+0xc] ;  /* 0x00000c0c04007981 */ /* 0x000ea8000c1e1900 */
[----:B------:R-:W2:Y:S02]  /*0300*/  LDG.E R3, desc[UR12][R6.64] ;  /* 0x0000000c06037981 */ /* 0x000ea4000c1e1900 */
[----:B--2---:R-:W-:-:S13]  /*0310*/  FSETP.GE.AND P0, PT, R0, R3, PT ;  /* 0x000000030000720b */ /* 0x004fda0003f06000 */
[----:B------:R-:W-:Y:S05]  /*0320*/  @!P0 BRA `(.L_x_2) ;  /* 0x0000000800888947 */ /* 0x000fea0003800000 */
[----:B------:R-:W2:Y:S04]  /*0330*/  LDG.E R0, desc[UR12][R4.64+0x4] ;  /* 0x0000040c04007981 */ /* 0x000ea8000c1e1900 */
        /* <DEDUP_REMOVED lines=15> */
[----:B------:R-:W2:Y:S02]  /*0430*/  LDG.E R0, desc[UR12][R4.64+0x1c] ;  /* 0x00001c0c04007981 */ /* 0x000ea4000c1e1900 */
[----:B--2---:R-:W-:-:S13]  /*0440*/  ISETP.GT.AND P0, PT, R0, -0x1, PT ;  /* 0xffffffff0000780c */ /* 0x004fda0003f04270 */
[----:B------:R-:W-:Y:S05]  /*0450*/  @P0 BRA `(.L_x_3) ;  /* 0x00000000001c0947 */ /* 0x000fea0003800000 */
[----:B------:R-:W2:Y:S01]  /*0460*/  LDG.E R0, desc[UR12][R4.64+0x18] ;  /* 0x0000180c04007981 */ /* 0x000ea2000c1e1900 */
[C---:B------:R-:W-:Y:S01]  /*0470*/  LEA R3, R18.reuse, UR4, 0x2 ;  /* 0x0000000412037c11 */ /* 0x040fe2000f8e10ff */
[----:B------:R-:W-:Y:S02]  /*0480*/  VIADD R18, R18, 0x2 ;  /* 0x0000000212127836 */ /* 0x000fe40000000000 */
[----:B--2---:R-:W-:Y:S02]  /*0490*/  VIADD R2, R0, 0x1 ;  /* 0x0000000100027836 */ /* 0x004fe40000000000 */
[----:B------:R0:W-:Y:S04]  /*04a0*/  STS [R3], R0 ;  /* 0x0000000003007388 */ /* 0x0001e80000000800 */
[----:B------:R0:W-:Y:S01]  /*04b0*/  STS [R3+0x4], R2 ;  /* 0x0000040203007388 */ /* 0x0001e20000000800 */
[----:B------:R-:W-:Y:S05]  /*04c0*/  BRA `(.L_x_2) ;  /* 0x0000000800207947 */ /* 0x000fea0003800000 */
.L_x_3:
[----:B------:R-:W-:-:S13]  /*04d0*/  ISETP.NE.AND P0, PT, R0, RZ, PT ;  /* 0x000000ff0000720c */ /* 0x000fda0003f05270 */
[----:B------:R-:W-:Y:S05]  /*04e0*/  @!P0 BRA `(.L_x_2) ;  /* 0x0000000800188947 */ /* 0x000fea0003800000 */
[----:B------:R-:W2:Y:S04]  /*04f0*/  LDG.E R3, desc[UR12][R4.64+0x18] ;  /* 0x0000180c04037981 */ /* 0x000ea8000c1e1900 */
[----:B------:R0:W5:Y:S02]  /*0500*/  LDG.E R2, desc[UR12][R6.64+0x1c] ;  /* 0x00001c0c06027981 */ /* 0x000164000c1e1900 */
[----:B0-2---:R-:W-:-:S07]  /*0510*/  MOV R16, R3 ;  /* 0x0000000300107202 */ /* 0x005fce0000000f00 */
.L_x_15:
[----:B-----5:R-:W-:-:S13]  /*0520*/  ISETP.GE.AND P0, PT, R2, 0x1, PT ;  /* 0x000000010200780c */ /* 0x020fda0003f06270 */
[----:B0-----:R-:W-:Y:S05]  /*0530*/  @!P0 BRA `(.L_x_4) ;  /* 0x0000000400f48947 */ /* 0x001fea0003800000 */
[----:B------:R0:W5:Y:S01]  /*0540*/  LDG.E R15, desc[UR12][R6.64+0x18] ;  /* 0x0000180c060f7981 */ /* 0x000162000c1e1900 */
[----:B------:R-:W1:Y:S01]  /*0550*/  LDC.64 R8, c[0x0][0x390] ;  /* 0x0000e400ff087b82 */ /* 0x000e620000000a00 */
[----:B------:R-:W2:Y:S07]  /*0560*/  LDCU UR10, c[0x0][0x3c8] ;  /* 0x00007900ff0a77ac */ /* 0x000eae0008000800 */
[----:B------:R-:W3:Y:S01]  /*0570*/  LDC.64 R10, c[0x0][0x398] ;  /* 0x0000e600ff0a7b82 */ /* 0x000ee20000000a00 */
[----:B-1----:R-:W-:-:S04]  /*0580*/  IMAD.WIDE R8, R16, 0xc, R8 ;  /* 0x0000000c10087825 */ /* 0x002fc800078e0208 */
[----:B0-23--:R-:W-:-:S07]  /*0590*/  IMAD.WIDE R10, R16, 0xc, R10 ;  /* 0x0000000c100a7825 */ /* 0x00dfce00078e020a */
.L_x_14:
[----:B------:R-:W-:Y:S01]  /*05a0*/  IMAD.U32 R2, RZ, RZ, UR5 ;  /* 0x00000005ff027e24 */ /* 0x000fe2000f8e00ff */
[----:B------:R-:W2:Y:S01]  /*05b0*/  LDG.E R12, desc[UR12][R8.64+0x4] ;  /* 0x0000040c080c7981 */ /* 0x000ea2000c1e1900 */
[----:B------:R-:W-:-:S03]  /*05c0*/  IMAD.U32 R3, RZ, RZ, UR6 ;  /* 0x00000006ff037e24 */ /* 0x000fc6000f8e00ff */
[----:B------:R-:W3:Y:S01]  /*05d0*/  LDG.E R0, desc[UR12][R8.64] ;  /* 0x0000000c08007981 */ /* 0x000ee2000c1e1900 */
[----:B-----5:R-:W-:-:S03]  /*05e0*/  IMAD.WIDE R2, R15, 0xc, R2 ;  /* 0x0000000c0f027825 */ /* 0x020fc600078e0202 */
[----:B------:R-:W4:Y:S04]  /*05f0*/  LDG.E R14, desc[UR12][R8.64+0x8] ;  /* 0x0000080c080e7981 */ /* 0x000f28000c1e1900 */
[----:B------:R-:W2:Y:S04]  /*0600*/  LDG.E R19, desc[UR12][R2.64] ;  /* 0x0000000c02137981 */ /* 0x000ea8000c1e1900 */
[----:B------:R-:W3:Y:S04]  /*0610*/  LDG.E R13, desc[UR12][R2.64+-0x4] ;  /* 0xfffffc0c020d7981 */ /* 0x000ee8000c1e1900 */
[----:B------:R-:W4:Y:S01]  /*0620*/  LDG.E R21, desc[UR12][R2.64+0x4] ;  /* 0x0000040c02157981 */ /* 0x000f22000c1e1900 */
[----:B--2---:R-:W-:Y:S01]  /*0630*/  FADD R12, R12, -R19 ;  /* 0x800000130c0c7221 */ /* 0x004fe20000000000 */
[----:B---3--:R-:W-:-:S03]  /*0640*/  FADD R0, R0, -R13 ;  /* 0x8000000d00007221 */ /* 0x008fc60000000000 */
[----:B------:R-:W-:Y:S01]  /*0650*/  FMUL R13, R12, R12 ;  /* 0x0000000c0c0d7220 */ /* 0x000fe20000400000 */
[----:B----4-:R-:W-:-:S03]  /*0660*/  FADD R14, R14, -R21 ;  /* 0x800000150e0e7221 */ /* 0x010fc60000000000 */
[----:B------:R-:W-:-:S04]  /*0670*/  FFMA R13, R0, R0, R13 ;  /* 0x00000000000d7223 */ /* 0x000fc8000000000d */
[----:B------:R-:W-:-:S04]  /*0680*/  FFMA R19, R14, R14, R13 ;  /* 0x0000000e0e137223 */ /* 0x000fc8000000000d */
[----:B------:R-:W-:Y:S01]  /*0690*/  VIADD R0, R19, 0xf3000000 ;  /* 0xf300000013007836 */ /* 0x000fe20000000000 */
[----:B------:R0:W1:Y:S04]  /*06a0*/  MUFU.RSQ R20, R19 ;  /* 0x0000001300147308 */ /* 0x0000680000001400 */
[----:B------:R-:W-:Y:S01]  /*06b0*/  ISETP.GT.U32.AND P0, PT, R0, 0x727fffff, PT ;  /* 0x727fffff0000780c */ /* 0x000fe20003f04070 */
[----:B------:R-:W-:Y:S01]  /*06c0*/  IMAD.U32 R13, RZ, RZ, UR8 ;  /* 0x00000008ff0d7e24 */ /* 0x000fe2000f8e00ff */
[----:B------:R-:W-:-:S05]  /*06d0*/  MOV R12, UR7 ;  /* 0x00000007000c7c02 */ /* 0x000fca0008000f00 */
[----:B------:R-:W-:-:S06]  /*06e0*/  IMAD.WIDE R12, R15, 0xc, R12 ;  /* 0x0000000c0f0c7825 */ /* 0x000fcc00078e020c */
[----:B01----:R-:W-:Y:S05]  /*06f0*/  @!P0 BRA `(.L_x_5) ;  /* 0x0000000000148947 */ /* 0x003fea0003800000 */
[----:B------:R-:W-:Y:S01]  /*0700*/  IMAD.MOV.U32 R2, RZ, RZ, R19 ;  /* 0x000000ffff027224 */ /* 0x000fe200078e0013 */
[----:B------:R-:W-:-:S07]  /*0710*/  MOV R22, 0x730 ;  /* 0x0000073000167802 */ /* 0x000fce0000000f00 */
[----:B------:R-:W-:Y:S05]  /*0720*/  CALL.REL.NOINC `($__internal_0_$__cuda_sm20_sqrt_rn_f32_slowpath) ;  /* 0x0000000400b87944 */ /* 0x000fea0003c00000 */
[----:B------:R-:W-:Y:S01]  /*0730*/  IMAD.MOV.U32 R14, RZ, RZ, R23 ;  /* 0x000000ffff0e7224 */ /* 0x000fe200078e0017 */
[----:B------:R-:W-:Y:S06]  /*0740*/  BRA `(.L_x_6) ;  /* 0x0000000000107947 */ /* 0x000fec0003800000 */
.L_x_5:
[----:B------:R-:W-:Y:S01]  /*0750*/  FMUL.FTZ R14, R19, R20 ;  /* 0x00000014130e7220 */ /* 0x000fe20000410000 */
[----:B------:R-:W-:-:S03]  /*0760*/  FMUL.FTZ R0, R20, 0.5 ;  /* 0x3f00000014007820 */ /* 0x000fc60000410000 */
[----:B------:R-:W-:-:S04]  /*0770*/  FFMA R3, -R14, R14, R19 ;  /* 0x0000000e0e037223 */ /* 0x000fc80000000113 */
[----:B------:R-:W-:-:S07]  /*0780*/  FFMA R14, R3, R0, R14 ;  /* 0x00000000030e7223 */ /* 0x000fce000000000e */
.L_x_6:
[----:B------:R-:W2:Y:S04]  /*0790*/  LDG.E R0, desc[UR12][R10.64+0x4] ;  /* 0x0000040c0a007981 */ /* 0x000ea8000c1e1900 */
[----:B------:R-:W3:Y:S04]  /*07a0*/  LDG.E R3, desc[UR12][R10.64] ;  /* 0x0000000c0a037981 */ /* 0x000ee8000c1e1900 */
[----:B------:R-:W4:Y:S04]  /*07b0*/  LDG.E R2, desc[UR12][R10.64+0x8] ;  /* 0x0000080c0a027981 */ /* 0x000f28000c1e1900 */
[----:B------:R-:W5:Y:S04]  /*07c0*/  LDG.E R19, desc[UR12][R12.64+-0x4] ;  /* 0xfffffc0c0c137981 */ /* 0x000f68000c1e1900 */
[----:B------:R-:W5:Y:S04]  /*07d0*/  LDG.E R20, desc[UR12][R12.64+-0x8] ;  /* 0xfffff80c0c147981 */ /* 0x000f68000c1e1900 */
[----:B------:R-:W5:Y:S01]  /*07e0*/  LDG.E R21, desc[UR12][R12.64] ;  /* 0x0000000c0c157981 */ /* 0x000f62000c1e1900 */
[----:B--2---:R-:W-:-:S04]  /*07f0*/  FMUL R22, R0, R0 ;  /* 0x0000000000167220 */ /* 0x004fc80000400000 */
[----:B---3--:R-:W-:-:S04]  /*0800*/  FFMA R23, R3, R3, R22 ;  /* 0x0000000303177223 */ /* 0x008fc80000000016 */
[----:B----4-:R-:W-:-:S04]  /*0810*/  FFMA R23, R2, R2, R23 ;  /* 0x0000000202177223 */ /* 0x010fc80000000017 */
[----:B------:R0:W1:Y:S01]  /*0820*/  MUFU.RSQ R24, R23 ;  /* 0x0000001700187308 */ /* 0x0000620000001400 */
[----:B------:R-:W-:Y:S01]  /*0830*/  IADD3 R22, PT, PT, R23, -0xd000000, RZ ;  /* 0xf300000017167810 */ /* 0x000fe20007ffe0ff */
[----:B-----5:R-:W-:-:S03]  /*0840*/  FMUL R0, R0, R19 ;  /* 0x0000001300007220 */ /* 0x020fc60000400000 */
[----:B------:R-:W-:Y:S01]  /*0850*/  ISETP.GT.U32.AND P0, PT, R22, 0x727fffff, PT ;  /* 0x727fffff1600780c */ /* 0x000fe20003f04070 */
[----:B------:R-:W-:-:S04]  /*0860*/  FFMA R3, R3, R20, R0 ;  /* 0x0000001403037223 */ /* 0x000fc80000000000 */
[----:B------:R-:W-:-:S08]  /*0870*/  FFMA R0, R2, R21, R3 ;  /* 0x0000001502007223 */ /* 0x000fd00000000003 */
[----:B01----:R-:W-:Y:S05]  /*0880*/  @!P0 BRA `(.L_x_7) ;  /* 0x0000000000148947 */ /* 0x003fea0003800000 */
[----:B------:R-:W-:Y:S01]  /*0890*/  IMAD.MOV.U32 R2, RZ, RZ, R23 ;  /* 0x000000ffff027224 */ /* 0x000fe200078e0017 */
[----:B------:R-:W-:-:S07]  /*08a0*/  MOV R22, 0x8c0 ;  /* 0x000008c000167802 */ /* 0x000fce0000000f00 */
[----:B------:R-:W-:Y:S05]  /*08b0*/  CALL.REL.NOINC `($__internal_0_$__cuda_sm20_sqrt_rn_f32_slowpath) ;  /* 0x0000000400547944 */ /* 0x000fea0003c00000 */
[----:B------:R-:W-:Y:S01]  /*08c0*/  IMAD.MOV.U32 R12, RZ, RZ, R23 ;  /* 0x000000ffff0c7224 */ /* 0x000fe200078e0017 */
[----:B------:R-:W-:Y:S06]  /*08d0*/  BRA `(.L_x_8) ;  /* 0x0000000000107947 */ /* 0x000fec0003800000 */
.L_x_7:
[----:B------:R-:W-:Y:S01]  /*08e0*/  FMUL.FTZ R12, R23, R24 ;  /* 0x00000018170c7220 */ /* 0x000fe20000410000 */
[----:B------:R-:W-:-:S03]  /*08f0*/  FMUL.FTZ R2, R24, 0.5 ;  /* 0x3f00000018027820 */ /* 0x000fc60000410000 */
[----:B------:R-:W-:-:S04]  /*0900*/  FFMA R3, -R12, R12, R23 ;  /* 0x0000000c0c037223 */ /* 0x000fc80000000117 */
[----:B------:R-:W-:-:S07]  /*0910*/  FFMA R12, R3, R2, R12 ;  /* 0x00000002030c7223 */ /* 0x000fce000000000c */
.L_x_8:
[----:B------:R-:W-:-:S04]  /*0920*/  FMUL R19, R19, R19 ;  /* 0x0000001313137220 */ /* 0x000fc80000400000 */
[----:B------:R-:W-:-:S04]  /*0930*/  FFMA R20, R20, R20, R19 ;  /* 0x0000001414147223 */ /* 0x000fc80000000013 */
[----:B------:R-:W-:-:S04]  /*0940*/  FFMA R2, R21, R21, R20 ;  /* 0x0000001515027223 */ /* 0x000fc80000000014 */
[----:B------:R-:W-:Y:S01]  /*0950*/  VIADD R3, R2, 0xf3000000 ;  /* 0xf300000002037836 */ /* 0x000fe20000000000 */
[----:B------:R0:W1:Y:S04]  /*0960*/  MUFU.RSQ R13, R2 ;  /* 0x00000002000d7308 */ /* 0x0000680000001400 */
[----:B------:R-:W-:-:S13]  /*0970*/  ISETP.GT.U32.AND P0, PT, R3, 0x727fffff, PT ;  /* 0x727fffff0300780c */ /* 0x000fda0003f04070 */
[----:B01----:R-:W-:Y:S05]  /*0980*/  @!P0 BRA `(.L_x_9) ;  /* 0x0000000000108947 */ /* 0x003fea0003800000 */
[----:B------:R-:W-:-:S07]  /*0990*/  MOV R22, 0x9b0 ;  /* 0x000009b000167802 */ /* 0x000fce0000000f00 */
[----:B------:R-:W-:Y:S05]  /*09a0*/  CALL.REL.NOINC `($__internal_0_$__cuda_sm20_sqrt_rn_f32_slowpath) ;  /* 0x0000000400187944 */ /* 0x000fea0003c00000 */
[----:B------:R-:W-:Y:S01]  /*09b0*/  MOV R3, R23 ;  /* 0x0000001700037202 */ /* 0x000fe20000000f00 */
[----:B------:R-:W-:Y:S06]  /*09c0*/  BRA `(.L_x_10) ;  /* 0x0000000000107947 */ /* 0x000fec0003800000 */
.L_x_9:
[----:B------:R-:W-:Y:S01]  /*09d0*/  FMUL.FTZ R3, R2, R13 ;  /* 0x0000000d02037220 */ /* 0x000fe20000410000 */
[----:B------:R-:W-:-:S03]  /*09e0*/  FMUL.FTZ R13, R13, 0.5 ;  /* 0x3f0000000d0d7820 */ /* 0x000fc60000410000 */
[----:B------:R-:W-:-:S04]  /*09f0*/  FFMA R2, -R3, R3, R2 ;  /* 0x0000000303027223 */ /* 0x000fc80000000102 */
[----:B------:R-:W-:-:S07]  /*0a00*/  FFMA R3, R2, R13, R3 ;  /* 0x0000000d02037223 */ /* 0x000fce0000000003 */
.L_x_10:
[----:B------:R-:W-:Y:S02]  /*0a10*/  FMNMX R2, R3, R12, PT ;  /* 0x0000000c03027209 */ /* 0x000fe40003800000 */
[----:B------:R-:W-:Y:S02]  /*0a20*/  PLOP3.LUT P0, PT, PT, PT, PT, 0x8, 0x80 ;  /* 0x000000000080781c */ /* 0x000fe40003f0e170 */
[----:B------:R-:W-:-:S13]  /*0a30*/  FSETP.GEU.AND P1, PT, R2, 9.9999999747524270788e-07, PT ;  /* 0x358637bd0200780b */ /* 0x000fda0003f2e000 */
[----:B------:R-:W-:Y:S05]  /*0a40*/  @!P1 BRA `(.L_x_11) ;  /* 0x0000000000349947 */ /* 0x000fea0003800000 */
[----:B------:R-:W-:-:S04]  /*0a50*/  FMUL R3, R3, R12 ;  /* 0x0000000c03037220 */ /* 0x000fc80000400000 */
[----:B------:R-:W0:Y:S08]  /*0a60*/  MUFU.RCP R2, R3 ;  /* 0x0000000300027308 */ /* 0x000e300000001000 */
[----:B------:R-:W1:Y:S01]  /*0a70*/  FCHK P0, R0, R3 ;  /* 0x0000000300007302 */ /* 0x000e620000000000 */
[----:B0-----:R-:W-:-:S04]  /*0a80*/  FFMA R13, -R3, R2, 1 ;  /* 0x3f800000030d7423 */ /* 0x001fc80000000102 */
[----:B------:R-:W-:-:S04]  /*0a90*/  FFMA R13, R2, R13, R2 ;  /* 0x0000000d020d7223 */ /* 0x000fc80000000002 */
[----:B------:R-:W-:-:S04]  /*0aa0*/  FFMA R2, R0, R13, RZ ;  /* 0x0000000d00027223 */ /* 0x000fc800000000ff */
[----:B------:R-:W-:-:S04]  /*0ab0*/  FFMA R12, -R3, R2, R0 ;  /* 0x00000002030c7223 */ /* 0x000fc80000000100 */
[----:B------:R-:W-:Y:S01]  /*0ac0*/  FFMA R2, R13, R12, R2 ;  /* 0x0000000c0d027223 */ /* 0x000fe20000000002 */
[----:B-1----:R-:W-:Y:S06]  /*0ad0*/  @!P0 BRA `(.L_x_12) ;  /* 0x00000000000c8947 */ /* 0x002fec0003800000 */
[----:B------:R-:W-:-:S07]  /*0ae0*/  MOV R2, 0xb00 ;  /* 0x00000b0000027802 */ /* 0x000fce0000000f00 */
[----:B------:R-:W-:Y:S05]  /*0af0*/  CALL.REL.NOINC `($__internal_1_$__cuda_sm3x_div_rn_noftz_f32_slowpath) ;  /* 0x0000000400247944 */ /* 0x000fea0003c00000 */
[----:B------:R-:W-:-:S07]  /*0b00*/  IMAD.MOV.U32 R2, RZ, RZ, R0 ;  /* 0x000000ffff027224 */ /* 0x000fce00078e0000 */
.L_x_12:
[----:B------:R-:W-:-:S13]  /*0b10*/  FSETP.GT.AND P0, PT, R2, 0.89999997615814208984, PT ;  /* 0x3f6666660200780b */ /* 0x000fda0003f04000 */
.L_x_11:
[----:B------:R-:W-:-:S13]  /*0b20*/  FSETP.GEU.AND P1, PT, R14, 2, PT ;  /* 0x400000000e00780b */ /* 0x000fda0003f2e000 */
[----:B------:R-:W-:Y:S05]  /*0b30*/  @!P0 BRA P1, `(.L_x_13) ;  /* 0x0000000000548947 */ /* 0x000fea0000800000 */
[----:B------:R-:W0:Y:S01]  /*0b40*/  S2R R3, SR_LANEID ;  /* 0x0000000000037919 */ /* 0x000e220000000000 */
[----:B------:R-:W-:Y:S01]  /*0b50*/  VOTEU.ANY UR9, UPT, PT ;  /* 0x0000000000097886 */ /* 0x000fe200038e0100 */
[----:B------:R-:W1:Y:S01]  /*0b60*/  LDC.64 R20, c[0x0][0x3c0] ;  /* 0x0000f000ff147b82 */ /* 0x000e620000000a00 */
[----:B------:R-:W0:Y:S01]  /*0b70*/  FLO.U32 R0, UR9 ;  /* 0x0000000900007d00 */ /* 0x000e2200080e0000 */
[----:B------:R-:W2:Y:S06]  /*0b80*/  S2R R2, SR_LTMASK ;  /* 0x0000000000027919 */ /* 0x000eac0000003900 */
[----:B------:R-:W3:Y:S01]  /*0b90*/  LDC.64 R12, c[0x0][0x3b0] ;  /* 0x0000ec00ff0c7b82 */ /* 0x000ee20000000a00 */
[----:B------:R-:W1:Y:S01]  /*0ba0*/  POPC R25, UR9 ;  /* 0x0000000900197d09 */ /* 0x000e620008000000 */
[----:B0-----:R-:W-:-:S13]  /*0bb0*/  ISETP.EQ.U32.AND P0, PT, R0, R3, PT ;  /* 0x000000030000720c */ /* 0x001fda0003f02070 */
[----:B-1----:R-:W4:Y:S01]  /*0bc0*/  @P0 ATOMG.E.ADD.STRONG.GPU PT, R21, desc[UR12][R20.64], R25 ;  /* 0x80000019141509a8 */ /* 0x002f2200081ef10c */
[----:B--2---:R-:W-:Y:S02]  /*0bd0*/  LOP3.LUT R22, R2, UR9, RZ, 0xc0, !PT ;  /* 0x0000000902167c12 */ /* 0x004fe4000f8ec0ff */
[----:B------:R-:W0:Y:S04]  /*0be0*/  LDC.64 R2, c[0x0][0x3b8] ;  /* 0x0000ee00ff027b82 */ /* 0x000e280000000a00 */
[----:B------:R-:W1:Y:S01]  /*0bf0*/  POPC R22, R22 ;  /* 0x0000001600167309 */ /* 0x000e620000000000 */
[----:B----4-:R-:W1:Y:S02]  /*0c00*/  SHFL.IDX PT, R19, R21, R0, 0x1f ;  /* 0x00001f0015137589 */ /* 0x010e6400000e0000 */
[----:B-1----:R-:W-:-:S05]  /*0c10*/  IMAD.IADD R19, R19, 0x1, R22 ;  /* 0x0000000113137824 */ /* 0x002fca00078e0216 */
[----:B------:R-:W-:-:S13]  /*0c20*/  ISETP.GE.AND P0, PT, R19, UR10, PT ;  /* 0x0000000a13007c0c */ /* 0x000fda000bf06270 */
[C---:B------:R-:W-:Y:S02]  /*0c30*/  @!P0 IMAD.SHL.U32 R23, R19.reuse, 0x2, RZ ;  /* 0x0000000213178824 */ /* 0x040fe400078e00ff */
[----:B0-----:R-:W-:-:S04]  /*0c40*/  @!P0 IMAD.WIDE R2, R19, 0x4, R2 ;  /* 0x0000000413028825 */ /* 0x001fc800078e0202 */
[----:B---3--:R-:W-:-:S05]  /*0c50*/  @!P0 IMAD.WIDE R12, R23, 0x4, R12 ;  /* 0x00000004170c8825 */ /* 0x008fca00078e020c */
[----:B------:R0:W-:Y:S04]  /*0c60*/  @!P0 STG.E desc[UR12][R12.64], R16 ;  /* 0x000000100c008986 */ /* 0x0001e8000c10190c */
[----:B------:R0:W-:Y:S04]  /*0c70*/  @!P0 STG.E desc[UR12][R12.64+0x4], R15 ;  /* 0x0000040f0c008986 */ /* 0x0001e8000c10190c */
[----:B------:R0:W-:Y:S02]  /*0c80*/  @!P0 STG.E desc[UR12][R2.64], R14 ;  /* 0x0000000e02008986 */ /* 0x0001e4000c10190c */
.L_x_13:
[----:B------:R-:W2:Y:S04]  /*0c90*/  LDG.E R0, desc[UR12][R6.64+0x18] ;  /* 0x0000180c06007981 */ /* 0x000ea8000c1e1900 */
[----:B0-----:R-:W2:Y:S01]  /*0ca0*/  LDG.E R2, desc[UR12][R6.64+0x1c] ;  /* 0x00001c0c06027981 */ /* 0x001ea2000c1e1900 */
[----:B------:R-:W-:Y:S01]  /*0cb0*/  IADD3 R15, PT, PT, R15, 0x1, RZ ;  /* 0x000000010f0f7810 */ /* 0x000fe20007ffe0ff */
[----:B--2---:R-:W-:-:S05]  /*0cc0*/  IMAD.IADD R0, R0, 0x1, R2 ;  /* 0x0000000100007824 */ /* 0x004fca00078e0202 */
[----:B------:R-:W-:-:S13]  /*0cd0*/  ISETP.GE.AND P0, PT, R15, R0, PT ;  /* 0x000000000f00720c */ /* 0x000fda0003f06270 */
[----:B------:R-:W-:Y:S05]  /*0ce0*/  @!P0 BRA `(.L_x_14) ;  /* 0xfffffff8002c8947 */ /* 0x000fea000383ffff */
[----:B------:R0:W5:Y:S04]  /*0cf0*/  LDG.E R3, desc[UR12][R4.64+0x18] ;  /* 0x0000180c04037981 */ /* 0x000168000c1e1900 */
[----:B------:R0:W5:Y:S02]  /*0d00*/  LDG.E R0, desc[UR12][R4.64+0x1c] ;  /* 0x00001c0c04007981 */ /* 0x000164000c1e1900 */
.L_x_4:
[----:B------:R-:W-:Y:S02]  /*0d10*/  VIADD R16, R16, 0x1 ;  /* 0x0000000110107836 */ /* 0x000fe40000000000 */
[----:B-----5:R-:W-:-:S05]  /*0d20*/  IMAD.IADD R9, R0, 0x1, R3 ;  /* 0x0000000100097824 */ /* 0x020fca00078e0203 */
[----:B------:R-:W-:-:S13]  /*0d30*/  ISETP.GE.AND P0, PT, R16, R9, PT ;  /* 0x000000091000720c */ /* 0x000fda0003f06270 */
[----:B------:R-:W-:Y:S05]  /*0d40*/  @!P0 BRA `(.L_x_15) ;  /* 0xfffffff400f48947 */ /* 0x000fea000383ffff */
.L_x_2:
[----:B0-----:R-:W0:Y:S02]  /*0d50*/  LDC.64 R2, c[0x0][0x388] ;  /* 0x0000e200ff027b82 */ /* 0x001e240000000a00 */
[----:B0-----:R-:W2:Y:S01]  /*0d60*/  LDG.E R2, desc[UR12][R2.64+0x1c] ;  /* 0x00001c0c02027981 */ /* 0x001ea2000c1e1900 */
[----:B------:R-:W-:-:S04]  /*0d70*/  IADD3 R17, PT, PT, R17, 0x1, RZ ;  /* 0x0000000111117810 */ /* 0x000fc80007ffe0ff */
[----:B--2---:R-:W-:-:S13]  /*0d80*/  ISETP.GE.AND P0, PT, R17, R2, PT ;  /* 0x000000021100720c */ /* 0x004fda0003f06270 */
[----:B------:R-:W-:Y:S05]  /*0d90*/  @!P0 BRA `(.L_x_16) ;  /* 0xfffffff4003c8947 */ /* 0x000fea000383ffff */
.L_x_1:
[----:B------:R-:W-:-:S13]  /*0da0*/  ISETP.GE.AND P0, PT, R18, 0x1, PT ;  /* 0x000000011200780c */ /* 0x000fda0003f06270 */
[----:B------:R-:W-:Y:S05]  /*0db0*/  @P0 BRA `(.L_x_17) ;  /* 0xfffffff400040947 */ /* 0x000fea000383ffff */
[----:B------:R-:W0:Y:S01]  /*0dc0*/  S2UR UR10, SR_CgaCtaId ;  /* 0x00000000000a79c3 */ /* 0x000e220000008800 */
[----:B------:R-:W-:Y:S02]  /*0dd0*/  UMOV UR9, 0x400 ;  /* 0x0000040000097882 */ /* 0x000fe40000000000 */
[----:B0-----:R-:W-:-:S09]  /*0de0*/  ULEA UR9, UR10, UR9, 0x18 ;  /* 0x000000090a097291 */ /* 0x001fd2000f8ec0ff */
[----:B------:R-:W-:Y:S01]  /*0df0*/  STS [UR9+0x100], R18 ;  /* 0x00010012ff007988 */ /* 0x000fe20008000809 */
[----:B------:R-:W-:Y:S05]  /*0e00*/  EXIT ;  /* 0x000000000000794d */ /* 0x000fea0003800000 */
        .weak           $__internal_0_$__cuda_sm20_sqrt_rn_f32_slowpath
        .type           $__internal_0_$__cuda_sm20_sqrt_rn_f32_slowpath,@function
        .size           $__internal_0_$__cuda_sm20_sqrt_rn_f32_slowpath,($__internal_1_$__cuda_sm3x_div_rn_noftz_f32_slowpath - $__internal_0_$__cuda_sm20_sqrt_rn_f32_slowpath)
$__internal_0_$__cuda_sm20_sqrt_rn_f32_slowpath:
[----:B------:R-:W-:-:S13]  /*0e10*/  LOP3.LUT P0, RZ, R2, 0x7fffffff, RZ, 0xc0, !PT ;  /* 0x7fffffff02ff7812 */ /* 0x000fda000780c0ff */
[----:B------:R-:W-:Y:S01]  /*0e20*/  @!P0 IMAD.MOV.U32 R3, RZ, RZ, R2 ;  /* 0x000000ffff038224 */ /* 0x000fe200078e0002 */
[----:B------:R-:W-:Y:S06]  /*0e30*/  @!P0 BRA `(.L_x_18) ;  /* 0x0000000000448947 */ /* 0x000fec0003800000 */
[----:B------:R-:W-:-:S13]  /*0e40*/  FSETP.GEU.FTZ.AND P0, PT, R2, RZ, PT ;  /* 0x000000ff0200720b */ /* 0x000fda0003f1e000 */
[----:B------:R-:W-:Y:S01]  /*0e50*/  @!P0 IMAD.MOV.U32 R3, RZ, RZ, 0x7fffffff ;  /* 0x7fffffffff038424 */ /* 0x000fe200078e00ff */
[----:B------:R-:W-:Y:S06]  /*0e60*/  @!P0 BRA `(.L_x_18) ;  /* 0x0000000000388947 */ /* 0x000fec0003800000 */
[----:B------:R-:W-:-:S13]  /*0e70*/  FSETP.GTU.FTZ.AND P0, PT, |R2|, +INF , PT ;  /* 0x7f8000000200780b */ /* 0x000fda0003f1c200 */
[----:B------:R-:W-:Y:S01]  /*0e80*/  @P0 FADD.FTZ R3, R2, 1 ;  /* 0x3f80000002030421 */ /* 0x000fe20000010000 */
[----:B------:R-:W-:Y:S06]  /*0e90*/  @P0 BRA `(.L_x_18) ;  /* 0x00000000002c0947 */ /* 0x000fec0003800000 */
[----:B------:R-:W-:-:S13]  /*0ea0*/  FSETP.NEU.FTZ.AND P0, PT, |R2|, +INF , PT ;  /* 0x7f8000000200780b */ /* 0x000fda0003f1d200 */
[----:B------:R-:W-:Y:S01]  /*0eb0*/  @!P0 IMAD.MOV.U32 R3, RZ, RZ, R2 ;  /* 0x000000ffff038224 */ /* 0x000fe200078e0002 */
[----:B------:R-:W-:Y:S06]  /*0ec0*/  @!P0 BRA `(.L_x_18) ;  /* 0x0000000000208947 */ /* 0x000fec0003800000 */
[----:B------:R-:W-:-:S04]  /*0ed0*/  FFMA R2, R2, 1.84467440737095516160e+19, RZ ;  /* 0x5f80000002027823 */ /* 0x000fc800000000ff */
[----:B------:R-:W0:Y:S02]  /*0ee0*/  MUFU.RSQ R3, R2 ;  /* 0x0000000200037308 */ /* 0x000e240000001400 */
[----:B0-----:R-:W-:Y:S01]  /*0ef0*/  FMUL.FTZ R23, R2, R3 ;  /* 0x0000000302177220 */ /* 0x001fe20000410000 */
[----:B------:R-:W-:-:S03]  /*0f00*/  FMUL.FTZ R3, R3, 0.5 ;  /* 0x3f00000003037820 */ /* 0x000fc60000410000 */
[----:B------:R-:W-:-:S04]  /*0f10*/  FADD.FTZ R24, -R23, -RZ ;  /* 0x800000ff17187221 */ /* 0x000fc80000010100 */
[----:B------:R-:W-:-:S04]  /*0f20*/  FFMA R24, R23, R24, R2 ;  /* 0x0000001817187223 */ /* 0x000fc80000000002 */
[----:B------:R-:W-:-:S04]  /*0f30*/  FFMA R3, R24, R3, R23 ;  /* 0x0000000318037223 */ /* 0x000fc80000000017 */
[----:B------:R-:W-:-:S07]  /*0f40*/  FMUL.FTZ R3, R3, 2.3283064365386962891e-10 ;  /* 0x2f80000003037820 */ /* 0x000fce0000410000 */
.L_x_18:
[----:B------:R-:W-:Y:S01]  /*0f50*/  MOV R23, R3 ;  /* 0x0000000300177202 */ /* 0x000fe20000000f00 */
[----:B------:R-:W-:Y:S02]  /*0f60*/  IMAD.MOV.U32 R2, RZ, RZ, R22 ;  /* 0x000000ffff027224 */ /* 0x000fe400078e0016 */
[----:B------:R-:W-:-:S04]  /*0f70*/  IMAD.MOV.U32 R3, RZ, RZ, 0x0 ;  /* 0x00000000ff037424 */ /* 0x000fc800078e00ff */
[----:B------:R-:W-:Y:S05]  /*0f80*/  RET.REL.NODEC R2 `(detectContactsKernel) ;  /* 0xfffffff0021c7950 */ /* 0x000fea0003c3ffff */
        .weak           $__internal_1_$__cuda_sm3x_div_rn_noftz_f32_slowpath
        .type           $__internal_1_$__cuda_sm3x_div_rn_noftz_f32_slowpath,@function
        .size           $__internal_1_$__cuda_sm3x_div_rn_noftz_f32_slowpath,(.L_x_98 - $__internal_1_$__cuda_sm3x_div_rn_noftz_f32_slowpath)
$__internal_1_$__cuda_sm3x_div_rn_noftz_f32_slowpath:
[--C-:B------:R-:W-:Y:S01]  /*0f90*/  SHF.R.U32.HI R12, RZ, 0x17, R3.reuse ;  /* 0x00000017ff0c7819 */ /* 0x100fe20000011603 */
[--C-:B------:R-:W-:Y:S01]  /*0fa0*/  IMAD.MOV.U32 R19, RZ, RZ, R0.reuse ;  /* 0x000000ffff137224 */ /* 0x100fe200078e0000 */
[----:B------:R-:W-:Y:S01]  /*0fb0*/  SHF.R.U32.HI R13, RZ, 0x17, R0 ;  /* 0x00000017ff0d7819 */ /* 0x000fe20000011600 */
[----:B------:R-:W-:Y:S01]  /*0fc0*/  IMAD.MOV.U32 R20, RZ, RZ, R3 ;  /* 0x000000ffff147224 */ /* 0x000fe200078e0003 */
[----:B------:R-:W-:Y:S02]  /*0fd0*/  LOP3.LUT R12, R12, 0xff, RZ, 0xc0, !PT ;  /* 0x000000ff0c0c7812 */ /* 0x000fe400078ec0ff */
[----:B------:R-:W-:-:S03]  /*0fe0*/  LOP3.LUT R21, R13, 0xff, RZ, 0xc0, !PT ;  /* 0x000000ff0d157812 */ /* 0x000fc600078ec0ff */
[----:B------:R-:W-:Y:S01]  /*0ff0*/  VIADD R23, R12, 0xffffffff ;  /* 0xffffffff0c177836 */ /* 0x000fe20000000000 */
[----:B------:R-:W-:-:S04]  /*1000*/  IADD3 R22, PT, PT, R21, -0x1, RZ ;  /* 0xffffffff15167810 */ /* 0x000fc80007ffe0ff */
[----:B------:R-:W-:-:S04]  /*1010*/  ISETP.GT.U32.AND P0, PT, R23, 0xfd, PT ;  /* 0x000000fd1700780c */ /* 0x000fc80003f04070 */
[----:B------:R-:W-:-:S13]  /*1020*/  ISETP.GT.U32.OR P0, PT, R22, 0xfd, P0 ;  /* 0x000000fd1600780c */ /* 0x000fda0000704470 */
[----:B------:R-:W-:Y:S01]  /*1030*/  @!P0 MOV R13, RZ ;  /* 0x000000ff000d8202 */ /* 0x000fe20000000f00 */
[----:B------:R-:W-:Y:S06]  /*1040*/  @!P0 BRA `(.L_x_19) ;  /* 0x00000000005c8947 */ /* 0x000fec0003800000 */
[----:B------:R-:W-:Y:S02]  /*1050*/  FSETP.GTU.FTZ.AND P0, PT, |R0|, +INF , PT ;  /* 0x7f8000000000780b */ /* 0x000fe40003f1c200 */
[----:B------:R-:W-:-:S04]  /*1060*/  FSETP.GTU.FTZ.AND P1, PT, |R3|, +INF , PT ;  /* 0x7f8000000300780b */ /* 0x000fc80003f3c200 */
[----:B------:R-:W-:-:S13]  /*1070*/  PLOP3.LUT P0, PT, P0, P1, PT, 0xf8, 0x8f ;  /* 0x00000000008f781c */ /* 0x000fda0000703f70 */
[----:B------:R-:W-:Y:S05]  /*1080*/  @P0 BRA `(.L_x_20) ;  /* 0x0000000400440947 */ /* 0x000fea0003800000 */
[----:B------:R-:W-:-:S13]  /*1090*/  LOP3.LUT P0, RZ, R20, 0x7fffffff, R19, 0xc8, !PT ;  /* 0x7fffffff14ff7812 */ /* 0x000fda000780c813 */
[----:B------:R-:W-:Y:S05]  /*10a0*/  @!P0 BRA `(.L_x_21) ;  /* 0x0000000400348947 */ /* 0x000fea0003800000 */
[C---:B------:R-:W-:Y:S02]  /*10b0*/  FSETP.NEU.FTZ.AND P2, PT, |R0|.reuse, +INF , PT ;  /* 0x7f8000000000780b */ /* 0x040fe40003f5d200 */
[----:B------:R-:W-:Y:S02]  /*10c0*/  FSETP.NEU.FTZ.AND P1, PT, |R3|, +INF , PT ;  /* 0x7f8000000300780b */ /* 0x000fe40003f3d200 */
[----:B------:R-:W-:-:S11]  /*10d0*/  FSETP.NEU.FTZ.AND P0, PT, |R0|, +INF , PT ;  /* 0x7f8000000000780b */ /* 0x000fd60003f1d200 */
[----:B------:R-:W-:Y:S05]  /*10e0*/  @!P1 BRA !P2, `(.L_x_21) ;  /* 0x0000000400249947 */ /* 0x000fea0005000000 */
[----:B------:R-:W-:-:S04]  /*10f0*/  LOP3.LUT P2, RZ, R19, 0x7fffffff, RZ, 0xc0, !PT ;  /* 0x7fffffff13ff7812 */ /* 0x000fc8000784c0ff */
[----:B------:R-:W-:-:S13]  /*1100*/  PLOP3.LUT P1, PT, P1, P2, PT, 0x2f, 0xf2 ;  /* 0x0000000000f2781c */ /* 0x000fda0000f24577 */
[----:B------:R-:W-:Y:S05]  /*1110*/  @P1 BRA `(.L_x_22) ;  /* 0x0000000400101947 */ /* 0x000fea0003800000 */
[----:B------:R-:W-:-:S04]  /*1120*/  LOP3.LUT P1, RZ, R20, 0x7fffffff, RZ, 0xc0, !PT ;  /* 0x7fffffff14ff7812 */ /* 0x000fc8000782c0ff */
[----:B------:R-:W-:-:S13]  /*1130*/  PLOP3.LUT P0, PT, P0, P1, PT, 0x2f, 0xf2 ;  /* 0x0000000000f2781c */ /* 0x000fda0000702577 */
[----:B------:R-:W-:Y:S05]  /*1140*/  @P0 BRA `(.L_x_23) ;  /* 0x0000000000f80947 */ /* 0x000fea0003800000 */
[----:B------:R-:W-:Y:S02]  /*1150*/  ISETP.GE.AND P0, PT, R22, RZ, PT ;  /* 0x000000ff1600720c */ /* 0x000fe40003f06270 */
[----:B------:R-:W-:-:S11]  /*1160*/  ISETP.GE.AND P1, PT, R23, RZ, PT ;  /* 0x000000ff1700720c */ /* 0x000fd60003f26270 */
[----:B------:R-:W-:Y:S02]  /*1170*/  @P0 IMAD.MOV.U32 R13, RZ, RZ, RZ ;  /* 0x000000ffff0d0224 */ /* 0x000fe400078e00ff */
[----:B------:R-:W-:Y:S01]  /*1180*/  @!P0 FFMA R19, R0, 1.84467440737095516160e+19, RZ ;  /* 0x5f80000000138823 */ /* 0x000fe200000000ff */
[----:B------:R-:W-:Y:S02]  /*1190*/  @!P0 IMAD.MOV.U32 R13, RZ, RZ, -0x40 ;  /* 0xffffffc0ff0d8424 */ /* 0x000fe400078e00ff */
[----:B------:R-:W-:-:S03]  /*11a0*/  @!P1 FFMA R20, R3, 1.84467440737095516160e+19, RZ ;  /* 0x5f80000003149823 */ /* 0x000fc600000000ff */
[----:B------:R-:W-:-:S07]  /*11b0*/  @!P1 IADD3 R13, PT, PT, R13, 0x40, RZ ;  /* 0x000000400d0d9810 */ /* 0x000fce0007ffe0ff */
.L_x_19:
[----:B------:R-:W-:Y:S01]  /*11c0*/  LEA R3, R12, 0xc0800000, 0x17 ;  /* 0xc08000000c037811 */ /* 0x000fe200078eb8ff */
[----:B------:R-:W-:-:S04]  /*11d0*/  VIADD R21, R21, 0xffffff81 ;  /* 0xffffff8115157836 */ /* 0x000fc80000000000 */
[----:B------:R-:W-:Y:S02]  /*11e0*/  IMAD.IADD R22, R20, 0x1, -R3 ;  /* 0x0000000114167824 */ /* 0x000fe400078e0a03 */
[C---:B------:R-:W-:Y:S02]  /*11f0*/  IMAD R0, R21.reuse, -0x800000, R19 ;  /* 0xff80000015007824 */ /* 0x040fe400078e0213 */
[----:B------:R0:W1:Y:S01]  /*1200*/  MUFU.RCP R3, R22 ;  /* 0x0000001600037308 */ /* 0x0000620000001000 */
[----:B------:R-:W-:Y:S01]  /*1210*/  FADD.FTZ R23, -R22, -RZ ;  /* 0x800000ff16177221 */ /* 0x000fe20000010100 */
[----:B0-----:R-:W-:-:S04]  /*1220*/  IADD3 R22, PT, PT, R21, 0x7f, -R12 ;  /* 0x0000007f15167810 */ /* 0x001fc80007ffe80c */
[----:B------:R-:W-:Y:S01]  /*1230*/  IADD3 R13, PT, PT, R22, R13, RZ ;  /* 0x0000000d160d7210 */ /* 0x000fe20007ffe0ff */
[----:B-1----:R-:W-:-:S04]  /*1240*/  FFMA R20, R3, R23, 1 ;  /* 0x3f80000003147423 */ /* 0x002fc80000000017 */
[----:B------:R-:W-:-:S04]  /*1250*/  FFMA R3, R3, R20, R3 ;  /* 0x0000001403037223 */ /* 0x000fc80000000003 */
[----:B------:R-:W-:-:S04]  /*1260*/  FFMA R20, R0, R3, RZ ;  /* 0x0000000300147223 */ /* 0x000fc800000000ff */
[----:B------:R-:W-:-:S04]  /*1270*/  FFMA R19, R23, R20, R0 ;  /* 0x0000001417137223 */ /* 0x000fc80000000000 */
[----:B------:R-:W-:-:S04]  /*1280*/  FFMA R20, R3, R19, R20 ;  /* 0x0000001303147223 */ /* 0x000fc80000000014 */
[----:B------:R-:W-:-:S04]  /*1290*/  FFMA R19, R23, R20, R0 ;  /* 0x0000001417137223 */ /* 0x000fc80000000000 */
[----:B------:R-:W-:-:S05]  /*12a0*/  FFMA R0, R3, R19, R20 ;  /* 0x0000001303007223 */ /* 0x000fca0000000014 */
[----:B------:R-:W-:-:S04]  /*12b0*/  SHF.R.U32.HI R12, RZ, 0x17, R0 ;  /* 0x00000017ff0c7819 */ /* 0x000fc80000011600 */
[----:B------:R-:W-:-:S05]  /*12c0*/  LOP3.LUT R12, R12, 0xff, RZ, 0xc0, !PT ;  /* 0x000000ff0c0c7812 */ /* 0x000fca00078ec0ff */
[----:B------:R-:W-:-:S04]  /*12d0*/  IMAD.IADD R21, R12, 0x1, R13 ;  /* 0x000000010c157824 */ /* 0x000fc800078e020d */
[----:B------:R-:W-:-:S05]  /*12e0*/  VIADD R12, R21, 0xffffffff ;  /* 0xffffffff150c7836 */ /* 0x000fca0000000000 */
[----:B------:R-:W-:-:S13]  /*12f0*/  ISETP.GE.U32.AND P0, PT, R12, 0xfe, PT ;  /* 0x000000fe0c00780c */ /* 0x000fda0003f06070 */
[----:B------:R-:W-:Y:S05]  /*1300*/  @!P0 BRA `(.L_x_24) ;  /* 0x0000000000808947 */ /* 0x000fea0003800000 */
[----:B------:R-:W-:-:S13]  /*1310*/  ISETP.GT.AND P0, PT, R21, 0xfe, PT ;  /* 0x000000fe1500780c */ /* 0x000fda0003f04270 */
[----:B------:R-:W-:Y:S05]  /*1320*/  @P0 BRA `(.L_x_25) ;  /* 0x00000000006c0947 */ /* 0x000fea0003800000 */
[----:B------:R-:W-:-:S13]  /*1330*/  ISETP.GE.AND P0, PT, R21, 0x1, PT ;  /* 0x000000011500780c */ /* 0x000fda0003f06270 */
[----:B------:R-:W-:Y:S05]  /*1340*/  @P0 BRA `(.L_x_26) ;  /* 0x0000000000980947 */ /* 0x000fea0003800000 */
[----:B------:R-:W-:Y:S02]  /*1350*/  ISETP.GE.AND P0, PT, R21, -0x18, PT ;  /* 0xffffffe81500780c */ /* 0x000fe40003f06270 */
[----:B------:R-:W-:-:S11]  /*1360*/  LOP3.LUT R0, R0, 0x80000000, RZ, 0xc0, !PT ;  /* 0x8000000000007812 */ /* 0x000fd600078ec0ff */
[----:B------:R-:W-:Y:S05]  /*1370*/  @!P0 BRA `(.L_x_26) ;  /* 0x00000000008c8947 */ /* 0x000fea0003800000 */
[-CC-:B------:R-:W-:Y:S01]  /*1380*/  FFMA.RZ R12, R3, R19.reuse, R20.reuse ;  /* 0x00000013030c7223 */ /* 0x180fe2000000c014 */
[C---:B------:R-:W-:Y:S02]  /*1390*/  ISETP.NE.AND P2, PT, R21.reuse, RZ, PT ;  /* 0x000000ff1500720c */ /* 0x040fe40003f45270 */
[----:B------:R-:W-:Y:S02]  /*13a0*/  ISETP.NE.AND P1, PT, R21, RZ, PT ;  /* 0x000000ff1500720c */ /* 0x000fe40003f25270 */
[----:B------:R-:W-:Y:S01]  /*13b0*/  LOP3.LUT R13, R12, 0x7fffff, RZ, 0xc0, !PT ;  /* 0x007fffff0c0d7812 */ /* 0x000fe200078ec0ff */
[CCC-:B------:R-:W-:Y:S01]  /*13c0*/  FFMA.RP R12, R3.reuse, R19.reuse, R20.reuse ;  /* 0x00000013030c7223 */ /* 0x1c0fe20000008014 */
[----:B------:R-:W-:Y:S01]  /*13d0*/  FFMA.RM R3, R3, R19, R20 ;  /* 0x0000001303037223 */ /* 0x000fe20000004014 */
[----:B------:R-:W-:Y:S01]  /*13e0*/  IADD3 R20, PT, PT, R21, 0x20, RZ ;  /* 0x0000002015147810 */ /* 0x000fe20007ffe0ff */
[----:B------:R-:W-:Y:S01]  /*13f0*/  IMAD.MOV R19, RZ, RZ, -R21 ;  /* 0x000000ffff137224 */ /* 0x000fe200078e0a15 */
[----:B------:R-:W-:-:S02]  /*1400*/  LOP3.LUT R13, R13, 0x800000, RZ, 0xfc, !PT ;  /* 0x008000000d0d7812 */ /* 0x000fc400078efcff */
[----:B------:R-:W-:Y:S02]  /*1410*/  FSETP.NEU.FTZ.AND P0, PT, R12, R3, PT ;  /* 0x000000030c00720b */ /* 0x000fe40003f1d000 */
[----:B------:R-:W-:Y:S02]  /*1420*/  SHF.L.U32 R20, R13, R20, RZ ;  /* 0x000000140d147219 */ /* 0x000fe400000006ff */
[----:B------:R-:W-:Y:S02]  /*1430*/  SEL R12, R19, RZ, P2 ;  /* 0x000000ff130c7207 */ /* 0x000fe40001000000 */
[----:B------:R-:W-:Y:S02]  /*1440*/  ISETP.NE.AND P1, PT, R20, RZ, P1 ;  /* 0x000000ff1400720c */ /* 0x000fe40000f25270 */
[----:B------:R-:W-:Y:S02]  /*1450*/  SHF.R.U32.HI R12, RZ, R12, R13 ;  /* 0x0000000cff0c7219 */ /* 0x000fe4000001160d */
[----:B------:R-:W-:-:S02]  /*1460*/  PLOP3.LUT P0, PT, P0, P1, PT, 0xf8, 0x8f ;  /* 0x00000000008f781c */ /* 0x000fc40000703f70 */
[----:B------:R-:W-:Y:S02]  /*1470*/  SHF.R.U32.HI R20, RZ, 0x1, R12 ;  /* 0x00000001ff147819 */ /* 0x000fe4000001160c */
[----:B------:R-:W-:-:S04]  /*1480*/  SEL R3, RZ, 0x1, !P0 ;  /* 0x00000001ff037807 */ /* 0x000fc80004000000 */
[----:B------:R-:W-:-:S04]  /*1490*/  LOP3.LUT R3, R3, 0x1, R20, 0xf8, !PT ;  /* 0x0000000103037812 */ /* 0x000fc800078ef814 */
[----:B------:R-:W-:-:S05]  /*14a0*/  LOP3.LUT R3, R3, R12, RZ, 0xc0, !PT ;  /* 0x0000000c03037212 */ /* 0x000fca00078ec0ff */
[----:B------:R-:W-:-:S05]  /*14b0*/  IMAD.IADD R3, R20, 0x1, R3 ;  /* 0x0000000114037824 */ /* 0x000fca00078e0203 */
[----:B------:R-:W-:Y:S01]  /*14c0*/  LOP3.LUT R0, R3, R0, RZ, 0xfc, !PT ;  /* 0x0000000003007212 */ /* 0x000fe200078efcff */
[----:B------:R-:W-:Y:S06]  /*14d0*/  BRA `(.L_x_26) ;  /* 0x0000000000347947 */ /* 0x000fec0003800000 */
.L_x_25:
[----:B------:R-:W-:-:S04]  /*14e0*/  LOP3.LUT R0, R0, 0x80000000, RZ, 0xc0, !PT ;  /* 0x8000000000007812 */ /* 0x000fc800078ec0ff */
[----:B------:R-:W-:Y:S01]  /*14f0*/  LOP3.LUT R0, R0, 0x7f800000, RZ, 0xfc, !PT ;  /* 0x7f80000000007812 */ /* 0x000fe200078efcff */
[----:B------:R-:W-:Y:S06]  /*1500*/  BRA `(.L_x_26) ;  /* 0x0000000000287947 */ /* 0x000fec0003800000 */
.L_x_24:
[----:B------:R-:W-:Y:S01]  /*1510*/  LEA R0, R13, R0, 0x17 ;  /* 0x000000000d007211 */ /* 0x000fe200078eb8ff */
[----:B------:R-:W-:Y:S06]  /*1520*/  BRA `(.L_x_26) ;  /* 0x0000000000207947 */ /* 0x000fec0003800000 */
.L_x_23:
[----:B------:R-:W-:-:S04]  /*1530*/  LOP3.LUT R0, R20, 0x80000000, R19, 0x48, !PT ;  /* 0x8000000014007812 */ /* 0x000fc800078e4813 */
[----:B------:R-:W-:Y:S01]  /*1540*/  LOP3.LUT R0, R0, 0x7f800000, RZ, 0xfc, !PT ;  /* 0x7f80000000007812 */ /* 0x000fe200078efcff */
[----:B------:R-:W-:Y:S06]  /*1550*/  BRA `(.L_x_26) ;  /* 0x0000000000147947 */ /* 0x000fec0003800000 */
.L_x_22:
[----:B------:R-:W-:Y:S01]  /*1560*/  LOP3.LUT R0, R20, 0x80000000, R19, 0x48, !PT ;  /* 0x8000000014007812 */ /* 0x000fe200078e4813 */
[----:B------:R-:W-:Y:S06]  /*1570*/  BRA `(.L_x_26) ;  /* 0x00000000000c7947 */ /* 0x000fec0003800000 */
.L_x_21:
[----:B------:R-:W0:Y:S01]  /*1580*/  MUFU.RSQ R0, -QNAN ;  /* 0xffc0000000007908 */ /* 0x000e220000001400 */
[----:B------:R-:W-:Y:S05]  /*1590*/  BRA `(.L_x_26) ;  /* 0x0000000000047947 */ /* 0x000fea0003800000 */
.L_x_20:
[----:B------:R-:W-:-:S07]  /*15a0*/  FADD.FTZ R0, R0, R3 ;  /* 0x0000000300007221 */ /* 0x000fce0000010000 */
.L_x_26:
[----:B------:R-:W-:-:S04]  /*15b0*/  IMAD.MOV.U32 R3, RZ, RZ, 0x0 ;  /* 0x00000000ff037424 */ /* 0x000fc800078e00ff */
[----:B0-----:R-:W-:Y:S05]  /*15c0*/  RET.REL.NODEC R2 `(detectContactsKernel) ;  /* 0xffffffe8028c7950 */ /* 0x001fea0003c3ffff */
.L_x_27:
        /* <DEDUP_REMOVED lines=11> */
.L_x_98:


//--------------------- .text.buildBVHKernel      --------------------------
	.section	.text.buildBVHKernel,"ax",@progbits
	.align	128
        .global         buildBVHKernel
        .type           buildBVHKernel,@function
        .size           buildBVHKernel,(.L_x_99 - buildBVHKernel)
        .other          buildBVHKernel,@"STO_CUDA_ENTRY STV_DEFAULT"
buildBVHKernel:
.text.buildBVHKernel:
[----:B------:R-:W-:Y:S01]  /*0000*/  LDC R1, c[0x0][0x37c] ;  /* 0x0000df00ff017b82 */ /* 0x000fe20000000800 */
[----:B------:R-:W0:Y:S07]  /*0010*/  S2R R0, SR_TID.X ;  /* 0x0000000000007919 */ /* 0x000e2e0000002100 */
[----:B------:R-:W0:Y:S01]  /*0020*/  S2UR UR4, SR_CTAID.X ;  /* 0x00000000000479c3 */ /* 0x000e220000002500 */
[----:B------:R-:W1:Y:S07]  /*0030*/  LDCU.64 UR8, c[0x0][0x358] ;  /* 0x00006b00ff0877ac */ /* 0x000e6e0008000a00 */
[----:B------:R-:W2:Y:S01]  /*0040*/  LDC R5, c[0x0][0x398] ;  /* 0x0000e600ff057b82 */ /* 0x000ea20000000800 */
[----:B0-----:R-:W-:-:S02]  /*0050*/  LOP3.LUT P0, RZ, R0, UR4, RZ, 0xfc, !PT ;  /* 0x0000000400ff7c12 */ /* 0x001fc4000f80fcff */
[----:B--2---:R-:W-:-:S11]  /*0060*/  ISETP.GE.AND P1, PT, R5, 0x2, PT ;  /* 0x000000020500780c */ /* 0x004fd60003f26270 */
[----:B------:R-:W1:Y:S02]  /*0070*/  @!P0 LDC.64 R2, c[0x0][0x390] ;  /* 0x0000e400ff028b82 */ /* 0x000e640000000a00 */
[----:B-1----:R0:W-:Y:S04]  /*0080*/  @!P0 STG.E desc[UR8][R2.64+0x1c], R5 ;  /* 0x00001c0502008986 */ /* 0x0021e8000c101908 */
[----:B------:R0:W-:Y:S02]  /*0090*/  @!P0 STG.E desc[UR8][R2.64+0x18], RZ ;  /* 0x000018ff02008986 */ /* 0x0001e4000c101908 */
[----:B------:R-:W-:Y:S06]  /*00a0*/  BAR.SYNC.DEFER_BLOCKING 0x0 ;  /* 0x0000000000007b1d */ /* 0x000fec0000010000 */
[----:B------:R-:W-:Y:S05]  /*00b0*/  @!P1 EXIT ;  /* 0x000000000000994d */ /* 0x000fea0003800000 */
[----:B------:R-:W1:Y:S01]  /*00c0*/  LDCU UR10, c[0x0][0x360] ;  /* 0x00006c00ff0a77ac */ /* 0x000e620008000800 */
[----:B------:R-:W-:Y:S01]  /*00d0*/  UMOV UR4, URZ ;  /* 0x000000ff00047c82 */ /* 0x000fe20008000000 */
[----:B-1----:R-:W1:Y:S01]  /*00e0*/  I2F.U32.RP R6, UR10 ;  /* 0x0000000a00067d06 */ /* 0x002e620008209000 */
[----:B------:R-:W-:Y:S01]  /*00f0*/  VIADD R0, R0, UR10 ;  /* 0x0000000a00007c36 */ /* 0x000fe20008000000 */
[----:B------:R-:W-:-:S04]  /*0100*/  ISETP.NE.U32.AND P2, PT, RZ, UR10, PT ;  /* 0x0000000aff007c0c */ /* 0x000fc8000bf45070 */
[C---:B------:R-:W-:Y:S02]  /*0110*/  ISETP.GE.U32.AND P0, PT, R0.reuse, 0x20, PT ;  /* 0x000000200000780c */ /* 0x040fe40003f06070 */
[----:B0-----:R-:W-:Y:S02]  /*0120*/  VIMNMX.U32 R5, PT, PT, R0, 0x20, !PT ;  /* 0x0000002000057848 */ /* 0x001fe40007fe0000 */
[----:B------:R-:W-:-:S04]  /*0130*/  SEL R4, RZ, 0x1, P0 ;  /* 0x00000001ff047807 */ /* 0x000fc80000000000 */
[----:B------:R-:W-:Y:S01]  /*0140*/  IADD3 R5, PT, PT, R5, -R0, -R4 ;  /* 0x8000000005057210 */ /* 0x000fe20007ffe804 */
[----:B-1----:R-:W0:Y:S02]  /*0150*/  MUFU.RCP R6, R6 ;  /* 0x0000000600067308 */ /* 0x002e240000001000 */
[----:B0-----:R-:W-:-:S06]  /*0160*/  VIADD R2, R6, 0xffffffe ;  /* 0x0ffffffe06027836 */ /* 0x001fcc0000000000 */
[----:B------:R0:W1:Y:S02]  /*0170*/  F2I.FTZ.U32.TRUNC.NTZ R3, R2 ;  /* 0x0000000200037305 */ /* 0x000064000021f000 */
[----:B0-----:R-:W-:Y:S02]  /*0180*/  IMAD.MOV.U32 R2, RZ, RZ, RZ ;  /* 0x000000ffff027224 */ /* 0x001fe400078e00ff */
[----:B-1----:R-:W-:-:S04]  /*0190*/  IMAD.MOV R7, RZ, RZ, -R3 ;  /* 0x000000ffff077224 */ /* 0x002fc800078e0a03 */
[----:B------:R-:W-:-:S04]  /*01a0*/  IMAD R7, R7, UR10, RZ ;  /* 0x0000000a07077c24 */ /* 0x000fc8000f8e02ff */
[----:B------:R-:W-:-:S06]  /*01b0*/  IMAD.HI.U32 R6, R3, R7, R2 ;  /* 0x0000000703067227 */ /* 0x000fcc00078e0002 */
[----:B------:R-:W-:-:S04]  /*01c0*/  IMAD.HI.U32 R3, R6, R5, RZ ;  /* 0x0000000506037227 */ /* 0x000fc800078e00ff */
[----:B------:R-:W-:-:S04]  /*01d0*/  IMAD.MOV R0, RZ, RZ, -R3 ;  /* 0x000000ffff007224 */ /* 0x000fc800078e0a03 */
[----:B------:R-:W-:-:S05]  /*01e0*/  IMAD R5, R0, UR10, R5 ;  /* 0x0000000a00057c24 */ /* 0x000fca000f8e0205 */
[----:B------:R-:W-:-:S13]  /*01f0*/  ISETP.GE.U32.AND P0, PT, R5, UR10, PT ;  /* 0x0000000a05007c0c */ /* 0x000fda000bf06070 */
[----:B------:R-:W-:Y:S02]  /*0200*/  @P0 VIADD R5, R5, -UR10 ;  /* 0x8000000a05050c36 */ /* 0x000fe40008000000 */
[----:B------:R-:W-:-:S03]  /*0210*/  @P0 VIADD R3, R3, 0x1 ;  /* 0x0000000103030836 */ /* 0x000fc60000000000 */
[----:B------:R-:W-:-:S13]  /*0220*/  ISETP.GE.U32.AND P1, PT, R5, UR10, PT ;  /* 0x0000000a05007c0c */ /* 0x000fda000bf26070 */
[----:B------:R-:W-:Y:S01]  /*0230*/  @P1 VIADD R3, R3, 0x1 ;  /* 0x0000000103031836 */ /* 0x000fe20000000000 */
[----:B------:R-:W-:-:S05]  /*0240*/  @!P2 LOP3.LUT R3, RZ, UR10, RZ, 0x33, !PT ;  /* 0x0000000aff03ac12 */ /* 0x000fca000f8e33ff */
[----:B------:R-:W-:-:S07]  /*0250*/  IMAD.IADD R0, R4, 0x1, R3 ;  /* 0x0000000104007824 */ /* 0x000fce00078e0203 */
.L_x_86:
[----:B0-----:R-:W0:Y:S02]  /*0260*/  LDCU.64 UR6, c[0x0][0x390] ;  /* 0x00007200ff0677ac */ /* 0x001e240008000a00 */
[----:B0-----:R-:W-:-:S06]  /*0270*/  UIMAD.WIDE.U32 UR6, UR4, 0x20, UR6 ;  /* 0x00000020040678a5 */ /* 0x001fcc000f8e0006 */
[----:B------:R-:W-:Y:S02]  /*0280*/  IMAD.U32 R14, RZ, RZ, UR6 ;  /* 0x00000006ff0e7e24 */ /* 0x000fe4000f8e00ff */
[----:B----4-:R-:W-:-:S05]  /*0290*/  IMAD.U32 R15, RZ, RZ, UR7 ;  /* 0x00000007ff0f7e24 */ /* 0x010fca000f8e00ff */
[----:B-123--:R-:W2:Y:S02]  /*02a0*/  LDG.E R2, desc[UR8][R14.64+0x1c] ;  /* 0x00001c080e027981 */ /* 0x00eea4000c1e1900 */
[----:B--2---:R-:W-:-:S13]  /*02b0*/  ISETP.GE.AND P0, PT, R2, 0x1, PT ;  /* 0x000000010200780c */ /* 0x004fda0003f06270 */
[----:B------:R-:W-:Y:S05]  /*02c0*/  @!P0 BRA `(.L_x_28) ;  /* 0x0000003000b48947 */ /* 0x000fea0003800000 */
[----:B------:R-:W0:Y:S01]  /*02d0*/  S2R R8, SR_TID.X ;  /* 0x0000000000087919 */ /* 0x000e220000002100 */
[----:B------:R-:W-:Y:S01]  /*02e0*/  BSSY.RECONVERGENT B0, `(.L_x_29) ;  /* 0x000005f000007945 */ /* 0x000fe20003800200 */
[----:B0-----:R-:W-:-:S13]  /*02f0*/  ISETP.GT.U32.AND P0, PT, R8, 0x1f, PT ;  /* 0x0000001f0800780c */ /* 0x001fda0003f04070 */
[----:B------:R-:W-:Y:S05]  /*0300*/  @P0 BRA `(.L_x_30) ;  /* 0x0000000400700947 */ /* 0x000fea0003800000 */
[C---:B------:R-:W-:Y:S01]  /*0310*/  LOP3.LUT R5, R0.reuse, 0x3, RZ, 0xc0, !PT ;  /* 0x0000000300057812 */ /* 0x040fe200078ec0ff */
[----:B------:R-:W-:Y:S01]  /*0320*/  BSSY.RECONVERGENT B1, `(.L_x_31) ;  /* 0x000002a000017945 */ /* 0x000fe20003800200 */
[----:B------:R-:W-:Y:S01]  /*0330*/  ISETP.GE.U32.AND P1, PT, R0, 0x3, PT ;  /* 0x000000030000780c */ /* 0x000fe20003f26070 */
[----:B------:R-:W-:Y:S01]  /*0340*/  IMAD.MOV.U32 R2, RZ, RZ, R8 ;  /* 0x000000ffff027224 */ /* 0x000fe200078e0008 */
[----:B------:R-:W-:-:S13]  /*0350*/  ISETP.NE.AND P0, PT, R5, 0x3, PT ;  /* 0x000000030500780c */ /* 0x000fda0003f05270 */
[----:B------:R-:W-:Y:S05]  /*0360*/  @!P0 BRA `(.L_x_32) ;  /* 0x0000000000948947 */ /* 0x000fea0003800000 */
[----:B------:R-:W0:Y:S01]  /*0370*/  S2R R3, SR_CgaCtaId ;  /* 0x0000000000037919 */ /* 0x000e220000008800 */
[----:B------:R-:W-:Y:S01]  /*0380*/  MOV R2, 0x400 ;  /* 0x0000040000027802 */ /* 0x000fe20000000f00 */
[----:B------:R-:W-:Y:S01]  /*0390*/  IMAD.MOV.U32 R4, RZ, RZ, 0x7f7fffff ;  /* 0x7f7fffffff047424 */ /* 0x000fe200078e00ff */
[----:B------:R-:W-:Y:S01]  /*03a0*/  ISETP.NE.AND P0, PT, R5, RZ, PT ;  /* 0x000000ff0500720c */ /* 0x000fe20003f05270 */
[----:B------:R-:W-:Y:S01]  /*03b0*/  IMAD.MOV.U32 R6, RZ, RZ, -0x800001 ;  /* 0xff7fffffff067424 */ /* 0x000fe200078e00ff */
[----:B0-----:R-:W-:Y:S01]  /*03c0*/  LEA R3, R3, R2, 0x18 ;  /* 0x0000000203037211 */ /* 0x001fe200078ec0ff */
[----:B------:R-:W-:-:S04]  /*03d0*/  VIADD R2, R8, UR10 ;  /* 0x0000000a08027c36 */ /* 0x000fc80008000000 */
[----:B------:R-:W-:-:S05]  /*03e0*/  IMAD R3, R8, 0x1c, R3 ;  /* 0x0000001c08037824 */ /* 0x000fca00078e0203 */
[----:B------:R0:W-:Y:S04]  /*03f0*/  STS [R3+0x18], RZ ;  /* 0x000018ff03007388 */ /* 0x0001e80000000800 */
[----:B------:R0:W-:Y:S04]  /*0400*/  STS [R3], R4 ;  /* 0x0000000403007388 */ /* 0x0001e80000000800 */
[----:B------:R0:W-:Y:S04]  /*0410*/  STS [R3+0x4], R4 ;  /* 0x0000040403007388 */ /* 0x0001e80000000800 */
[----:B------:R0:W-:Y:S04]  /*0420*/  STS [R3+0x8], R4 ;  /* 0x0000080403007388 */ /* 0x0001e80000000800 */
[----:B------:R0:W-:Y:S04]  /*0430*/  STS [R3+0xc], R6 ;  /* 0x00000c0603007388 */ /* 0x0001e80000000800 */
[----:B------:R0:W-:Y:S04]  /*0440*/  STS [R3+0x10], R6 ;  /* 0x0000100603007388 */ /* 0x0001e80000000800 */
[----:B------:R0:W-:Y:S01]  /*0450*/  STS [R3+0x14], R6 ;  /* 0x0000140603007388 */ /* 0x0001e20000000800 */
[----:B------:R-:W-:Y:S05]  /*0460*/  @!P0 BRA `(.L_x_32) ;  /* 0x0000000000548947 */ /* 0x000fea0003800000 */
[----:B------:R-:W-:Y:S01]  /*0470*/  ISETP.NE.AND P0, PT, R5, 0x1, PT ;  /* 0x000000010500780c */ /* 0x000fe20003f05270 */
[----:B------:R-:W-:Y:S02]  /*0480*/  IMAD.U32 R10, RZ, RZ, UR10 ;  /* 0x0000000aff0a7e24 */ /* 0x000fe4000f8e00ff */
[----:B------:R-:W-:Y:S02]  /*0490*/  VIADD R2, R2, UR10 ;  /* 0x0000000a02027c36 */ /* 0x000fe40008000000 */
[----:B------:R-:W-:Y:S02]  /*04a0*/  IMAD R7, R10, 0x1c, R3 ;  /* 0x0000001c0a077824 */ /* 0x000fe400078e0203 */
[----:B------:R-:W-:-:S03]  /*04b0*/  VIADD R5, R2, UR10 ;  /* 0x0000000a02057c36 */ /* 0x000fc60008000000 */
[----:B------:R1:W-:Y:S03]  /*04c0*/  STS [R7+0x18], RZ ;  /* 0x000018ff07007388 */ /* 0x0003e60000000800 */
[----:B0-----:R-:W-:Y:S01]  /*04d0*/  @P0 IMAD R3, R10, 0x1c, R7 ;  /* 0x0000001c0a030824 */ /* 0x001fe200078e0207 */
[----:B------:R1:W-:Y:S01]  /*04e0*/  STS [R7], R4 ;  /* 0x0000000407007388 */ /* 0x0003e20000000800 */
[----:B------:R-:W-:-:S03]  /*04f0*/  @P0 IMAD.MOV.U32 R2, RZ, RZ, R5 ;  /* 0x000000ffff020224 */ /* 0x000fc600078e0005 */
[----:B------:R1:W-:Y:S04]  /*0500*/  STS [R7+0x4], R4 ;  /* 0x0000040407007388 */ /* 0x0003e80000000800 */
[----:B------:R1:W-:Y:S04]  /*0510*/  STS [R7+0x8], R4 ;  /* 0x0000080407007388 */ /* 0x0003e80000000800 */
[----:B------:R1:W-:Y:S04]  /*0520*/  STS [R7+0xc], R6 ;  /* 0x00000c0607007388 */ /* 0x0003e80000000800 */
[----:B------:R1:W-:Y:S04]  /*0530*/  STS [R7+0x10], R6 ;  /* 0x0000100607007388 */ /* 0x0003e80000000800 */
[----:B------:R1:W-:Y:S04]  /*0540*/  STS [R7+0x14], R6 ;  /* 0x0000140607007388 */ /* 0x0003e80000000800 */
[----:B------:R1:W-:Y:S04]  /*0550*/  @P0 STS [R3], R4 ;  /* 0x0000000403000388 */ /* 0x0003e80000000800 */
[----:B------:R1:W-:Y:S04]  /*0560*/  @P0 STS [R3+0x4], R4 ;  /* 0x0000040403000388 */ /* 0x0003e80000000800 */
[----:B------:R1:W-:Y:S04]  /*0570*/  @P0 STS [R3+0x8], R4 ;  /* 0x0000080403000388 */ /* 0x0003e80000000800 */
[----:B------:R1:W-:Y:S04]  /*0580*/  @P0 STS [R3+0xc], R6 ;  /* 0x00000c0603000388 */ /* 0x0003e80000000800 */
[----:B------:R1:W-:Y:S04]  /*0590*/  @P0 STS [R3+0x10], R6 ;  /* 0x0000100603000388 */ /* 0x0003e80000000800 */
[----:B------:R1:W-:Y:S04]  /*05a0*/  @P0 STS [R3+0x14], R6 ;  /* 0x0000140603000388 */ /* 0x0003e80000000800 */
[----:B------:R1:W-:Y:S02]  /*05b0*/  @P0 STS [R3+0x18], RZ ;  /* 0x000018ff03000388 */ /* 0x0003e40000000800 */
.L_x_32:
[----:B------:R-:W-:Y:S05]  /*05c0*/  BSYNC.RECONVERGENT B1 ;  /* 0x0000000000017941 */ /* 0x000fea0003800200 */
.L_x_31:
[----:B------:R-:W-:Y:S05]  /*05d0*/  @!P1 BRA `(.L_x_30) ;  /* 0x0000000000bc9947 */ /* 0x000fea0003800000 */
[----:B01----:R-:W0:Y:S01]  /*05e0*/  S2R R4, SR_CgaCtaId ;  /* 0x0000000000047919 */ /* 0x003e220000008800 */
[----:B------:R-:W-:-:S04]  /*05f0*/  MOV R3, 0x400 ;  /* 0x0000040000037802 */ /* 0x000fc80000000f00 */
[----:B0-----:R-:W-:-:S05]  /*0600*/  LEA R3, R4, R3, 0x18 ;  /* 0x0000000304037211 */ /* 0x001fca00078ec0ff */
[----:B------:R-:W-:-:S04]  /*0610*/  IMAD R3, R2, 0x1c, R3 ;  /* 0x0000001c02037824 */ /* 0x000fc800078e0203 */
[----:B------:R-:W-:-:S07]  /*0620*/  VIADD R3, R3, 0x18 ;  /* 0x0000001803037836 */ /* 0x000fce0000000000 */
.L_x_33:
[----:B------:R-:W-:Y:S01]  /*0630*/  IMAD.U32 R4, RZ, RZ, UR10 ;  /* 0x0000000aff047e24 */ /* 0x000fe2000f8e00ff */
[----:B------:R-:W-:Y:S01]  /*0640*/  STS [R3], RZ ;  /* 0x000000ff03007388 */ /* 0x000fe20000000800 */
[----:B--2---:R-:W-:Y:S02]  /*0650*/  IMAD.U32 R5, RZ, RZ, UR10 ;  /* 0x0000000aff057e24 */ /* 0x004fe4000f8e00ff */
[----:B------:R-:W-:Y:S02]  /*0660*/  IMAD R4, R4, 0x1c, R3 ;  /* 0x0000001c04047824 */ /* 0x000fe400078e0203 */
[----:B------:R-:W-:Y:S02]  /*0670*/  IMAD.U32 R6, RZ, RZ, UR10 ;  /* 0x0000000aff067e24 */ /* 0x000fe4000f8e00ff */
[----:B------:R-:W-:Y:S02]  /*0680*/  IMAD R5, R5, 0x1c, R4 ;  /* 0x0000001c05057824 */ /* 0x000fe400078e0204 */
[----:B------:R-:W-:-:S02]  /*0690*/  IMAD.MOV.U32 R7, RZ, RZ, 0x7f7fffff ;  /* 0x7f7fffffff077424 */ /* 0x000fc400078e00ff */
[----:B------:R-:W-:Y:S02]  /*06a0*/  IMAD.MOV.U32 R9, RZ, RZ, -0x800001 ;  /* 0xff7fffffff097424 */ /* 0x000fe400078e00ff */
[----:B------:R-:W-:Y:S01]  /*06b0*/  IMAD R6, R6, 0x1c, R5 ;  /* 0x0000001c06067824 */ /* 0x000fe200078e0205 */
[----:B------:R-:W-:Y:S01]  /*06c0*/  STS [R3+-0x18], R7 ;  /* 0xffffe80703007388 */ /* 0x000fe20000000800 */
[----:B------:R-:W-:-:S03]  /*06d0*/  IMAD.U32 R11, RZ, RZ, UR10 ;  /* 0x0000000aff0b7e24 */ /* 0x000fc6000f8e00ff */
[----:B------:R-:W-:Y:S01]  /*06e0*/  STS [R3+-0x14], R7 ;  /* 0xffffec0703007388 */ /* 0x000fe20000000800 */
[----:B------:R-:W-:-:S03]  /*06f0*/  IMAD R2, R11, 0x4, R2 ;  /* 0x000000040b027824 */ /* 0x000fc600078e0202 */
[----:B------:R-:W-:Y:S02]  /*0700*/  STS [R3+-0x10], R7 ;  /* 0xfffff00703007388 */ /* 0x000fe40000000800 */
[----:B------:R-:W-:Y:S02]  /*0710*/  ISETP.GE.U32.AND P0, PT, R2, 0x20, PT ;  /* 0x000000200200780c */ /* 0x000fe40003f06070 */
[----:B------:R-:W-:Y:S04]  /*0720*/  STS [R3+-0xc], R9 ;  /* 0xfffff40903007388 */ /* 0x000fe80000000800 */
[----:B------:R-:W-:Y:S04]  /*0730*/  STS [R3+-0x8], R9 ;  /* 0xfffff80903007388 */ /* 0x000fe80000000800 */
[----:B------:R-:W-:Y:S04]  /*0740*/  STS [R3+-0x4], R9 ;  /* 0xfffffc0903007388 */ /* 0x000fe80000000800 */
[----:B------:R-:W-:Y:S04]  /*0750*/  STS [R4], RZ ;  /* 0x000000ff04007388 */ /* 0x000fe80000000800 */
[----:B------:R-:W-:Y:S04]  /*0760*/  STS [R4+-0x18], R7 ;  /* 0xffffe80704007388 */ /* 0x000fe80000000800 */
[----:B------:R-:W-:Y:S04]  /*0770*/  STS [R4+-0x14], R7 ;  /* 0xffffec0704007388 */ /* 0x000fe80000000800 */
[----:B------:R-:W-:Y:S04]  /*0780*/  STS [R4+-0x10], R7 ;  /* 0xfffff00704007388 */ /* 0x000fe80000000800 */
[----:B------:R-:W-:Y:S04]  /*0790*/  STS [R4+-0xc], R9 ;  /* 0xfffff40904007388 */ /* 0x000fe80000000800 */
[----:B------:R-:W-:Y:S04]  /*07a0*/  STS [R4+-0x8], R9 ;  /* 0xfffff80904007388 */ /* 0x000fe80000000800 */
[----:B------:R0:W-:Y:S04]  /*07b0*/  STS [R4+-0x4], R9 ;  /* 0xfffffc0904007388 */ /* 0x0001e80000000800 */
[----:B------:R2:W-:Y:S04]  /*07c0*/  STS [R5], RZ ;  /* 0x000000ff05007388 */ /* 0x0005e80000000800 */
[----:B------:R2:W-:Y:S01]  /*07d0*/  STS [R5+-0x18], R7 ;  /* 0xffffe80705007388 */ /* 0x0005e20000000800 */
[----:B0-----:R-:W-:-:S03]  /*07e0*/  IMAD.U32 R4, RZ, RZ, UR10 ;  /* 0x0000000aff047e24 */ /* 0x001fc6000f8e00ff */
[----:B------:R2:W-:Y:S01]  /*07f0*/  STS [R5+-0x14], R7 ;  /* 0xffffec0705007388 */ /* 0x0005e20000000800 */
[----:B------:R-:W-:-:S03]  /*0800*/  IMAD R3, R4, 0x70, R3 ;  /* 0x0000007004037824 */ /* 0x000fc600078e0203 */
[----:B------:R2:W-:Y:S04]  /*0810*/  STS [R5+-0x10], R7 ;  /* 0xfffff00705007388 */ /* 0x0005e80000000800 */
        /* <DEDUP_REMOVED lines=9> */
[----:B------:R2:W-:Y:S01]  /*08b0*/  STS [R6], RZ ;  /* 0x000000ff06007388 */ /* 0x0005e20000000800 */
[----:B------:R-:W-:Y:S05]  /*08c0*/  @!P0 BRA `(.L_x_33) ;  /* 0xfffffffc00588947 */ /* 0x000fea000383ffff */
.L_x_30:
[----:B------:R-:W-:Y:S05]  /*08d0*/  BSYNC.RECONVERGENT B0 ;  /* 0x0000000000007941 */ /* 0x000fea0003800200 */
.L_x_29:
[----:B------:R-:W-:Y:S06]  /*08e0*/  BAR.SYNC.DEFER_BLOCKING 0x0 ;  /* 0x0000000000007b1d */ /* 0x000fec0000010000 */
[----:B------:R-:W3:Y:S02]  /*08f0*/  LDG.E R12, desc[UR8][R14.64+0x1c] ;  /* 0x00001c080e0c7981 */ /* 0x000ee4000c1e1900 */
[----:B---3--:R-:W-:-:S13]  /*0900*/  ISETP.GE.AND P0, PT, R12, 0x1, PT ;  /* 0x000000010c00780c */ /* 0x008fda0003f06270 */
[----:B------:R-:W-:Y:S05]  /*0910*/  @!P0 BRA `(.L_x_34) ;  /* 0x0000000400208947 */ /* 0x000fea0003800000 */
[----:B--2---:R-:W2:Y:S01]  /*0920*/  LDG.E R9, desc[UR8][R14.64+0x18] ;  /* 0x000018080e097981 */ /* 0x004ea2000c1e1900 */
[----:B01----:R-:W0:Y:S01]  /*0930*/  LDC.64 R4, c[0x0][0x380] ;  /* 0x0000e000ff047b82 */ /* 0x003e220000000a00 */
[----:B------:R-:W1:Y:S02]  /*0940*/  LDCU UR5, c[0x0][0x39c] ;  /* 0x00007380ff0577ac */ /* 0x000e640008000800 */
[----:B------:R-:W3:Y:S04]  /*0950*/  LDG.E R10, desc[UR8][R14.64+0x8] ;  /* 0x000008080e0a7981 */ /* 0x000ee8000c1e1900 */
[----:B------:R-:W3:Y:S01]  /*0960*/  LDG.E R3, desc[UR8][R14.64+0x14] ;  /* 0x000014080e037981 */ /* 0x000ee2000c1e1900 */
[----:B------:R-:W4:Y:S01]  /*0970*/  LDC.64 R6, c[0x0][0x388] ;  /* 0x0000e200ff067b82 */ /* 0x000f220000000a00 */
[----:B--2---:R-:W-:-:S02]  /*0980*/  IMAD.IADD R12, R12, 0x1, R9 ;  /* 0x000000010c0c7824 */ /* 0x004fc400078e0209 */
[----:B01-34-:R-:W-:-:S07]  /*0990*/  FADD R3, -R10, R3 ;  /* 0x000000030a037221 */ /* 0x01bfce0000000100 */
.L_x_48:
[----:B01----:R-:W-:-:S06]  /*09a0*/  IMAD.WIDE R16, R9, 0x4, R6 ;  /* 0x0000000409107825 */ /* 0x003fcc00078e0206 */
[----:B--2---:R-:W2:Y:S01]  /*09b0*/  LDG.E R17, desc[UR8][R16.64] ;  /* 0x0000000810117981 */ /* 0x004ea2000c1e1900 */
[----:B------:R-:W0:Y:S01]  /*09c0*/  MUFU.RCP R20, R3 ;  /* 0x0000000300147308 */ /* 0x000e220000001000 */
[----:B--2---:R-:W-:-:S05]  /*09d0*/  IMAD.WIDE R18, R17, 0xc, R4 ;  /* 0x0000000c11127825 */ /* 0x004fca00078e0204 */
[----:B------:R-:W2:Y:S04]  /*09e0*/  LDG.E R11, desc[UR8][R18.64+0x8] ;  /* 0x00000808120b7981 */ /* 0x000ea8000c1e1900 */
[----:B---3--:R1:W5:Y:S04]  /*09f0*/  LDG.E R13, desc[UR8][R18.64] ;  /* 0x00000008120d7981 */ /* 0x008368000c1e1900 */
[----:B------:R1:W5:Y:S01]  /*0a00*/  LDG.E R14, desc[UR8][R18.64+0x4] ;  /* 0x00000408120e7981 */ /* 0x000362000c1e1900 */
[----:B0---4-:R-:W-:Y:S01]  /*0a10*/  FFMA R15, -R3, R20, 1 ;  /* 0x3f800000030f7423 */ /* 0x011fe20000000114 */
[----:B------:R-:W-:-:S03]  /*0a20*/  VIADD R9, R9, 0x1 ;  /* 0x0000000109097836 */ /* 0x000fc60000000000 */
[----:B------:R-:W-:Y:S02]  /*0a30*/  FFMA R15, R20, R15, R20 ;  /* 0x0000000f140f7223 */ /* 0x000fe40000000014 */
[----:B------:R-:W-:Y:S01]  /*0a40*/  ISETP.GE.AND P2, PT, R9, R12, PT ;  /* 0x0000000c0900720c */ /* 0x000fe20003f46270 */
[----:B--2---:R-:W-:-:S04]  /*0a50*/  FADD R2, -R10, R11 ;  /* 0x0000000b0a027221 */ /* 0x004fc80000000100 */
[----:B------:R-:W0:Y:S01]  /*0a60*/  FCHK P0, R2, R3 ;  /* 0x0000000302007302 */ /* 0x000e220000000000 */
[----:B------:R-:W-:-:S04]  /*0a70*/  FFMA R16, R2, R15, RZ ;  /* 0x0000000f02107223 */ /* 0x000fc800000000ff */
[----:B------:R-:W-:-:S04]  /*0a80*/  FFMA R17, -R3, R16, R2 ;  /* 0x0000001003117223 */ /* 0x000fc80000000102 */
[----:B------:R-:W-:Y:S01]  /*0a90*/  FFMA R15, R15, R17, R16 ;  /* 0x000000110f0f7223 */ /* 0x000fe20000000010 */
[----:B01----:R-:W-:Y:S06]  /*0aa0*/  @!P0 BRA `(.L_x_35) ;  /* 0x0000000000088947 */ /* 0x003fec0003800000 */
[----:B------:R-:W-:-:S07]  /*0ab0*/  MOV R16, 0xad0 ;  /* 0x00000ad000107802 */ /* 0x000fce0000000f00 */
[----:B-----5:R-:W-:Y:S05]  /*0ac0*/  CALL.REL.NOINC `($__internal_2_$__cuda_sm3x_div_rn_noftz_f32_slowpath) ;  /* 0x0000002800d07944 */ /* 0x020fea0003c00000 */
.L_x_35:
[----:B------:R-:W0:Y:S01]  /*0ad0*/  S2R R17, SR_CgaCtaId ;  /* 0x0000000000117919 */ /* 0x000e220000008800 */
[----:B------:R-:W-:Y:S01]  /*0ae0*/  FMUL R15, R15, 32 ;  /* 0x420000000f0f7820 */ /* 0x000fe20000400000 */
[----:B------:R-:W-:Y:S01]  /*0af0*/  MOV R2, 0x400 ;  /* 0x0000040000027802 */ /* 0x000fe20000000f00 */
[----:B-----5:R-:W-:Y:S01]  /*0b00*/  FADD R19, R13, UR5 ;  /* 0x000000050d137e21 */ /* 0x020fe20008000000 */
[----:B------:R-:W-:-:S03]  /*0b10*/  FADD R21, R14, UR5 ;  /* 0x000000050e157e21 */ /* 0x000fc60008000000 */
[----:B------:R-:W1:Y:S01]  /*0b20*/  F2I.TRUNC.NTZ R15, R15 ;  /* 0x0000000f000f7305 */ /* 0x000e62000020f100 */
[----:B0-----:R-:W-:Y:S02]  /*0b30*/  LEA R17, R17, R2, 0x18 ;  /* 0x0000000211117211 */ /* 0x001fe400078ec0ff */
[----:B-1----:R-:W-:Y:S01]  /*0b40*/  VIMNMX R2, PT, PT, R15, 0x1f, PT ;  /* 0x0000001f0f027848 */ /* 0x002fe20003fe0100 */
[C---:B------:R-:W-:Y:S01]  /*0b50*/  FADD R15, R11.reuse, -UR5 ;  /* 0x800000050b0f7e21 */ /* 0x040fe20008000000 */
[----:B------:R-:W-:-:S03]  /*0b60*/  FADD R11, R11, UR5 ;  /* 0x000000050b0b7e21 */ /* 0x000fc60008000000 */
[----:B------:R-:W-:Y:S02]  /*0b70*/  IMAD R2, R2, 0x1c, R17 ;  /* 0x0000001c02027824 */ /* 0x000fe400078e0211 */
[----:B------:R-:W-:Y:S01]  /*0b80*/  FADD R17, R13, -UR5 ;  /* 0x800000050d117e21 */ /* 0x000fe20008000000 */
[----:B------:R-:W-:Y:S02]  /*0b90*/  FADD R13, R14, -UR5 ;  /* 0x800000050e0d7e21 */ /* 0x000fe40008000000 */
[----:B------:R0:W-:Y:S02]  /*0ba0*/  ATOMS.POPC.INC.32 RZ, [R2+URZ+0x18] ;  /* 0x0000180002ff7f8c */ /* 0x0001e4000d8000ff */
[----:B------:R-:W-:-:S13]  /*0bb0*/  FSETP.GE.AND P0, PT, R17, RZ, PT ;  /* 0x000000ff1100720b */ /* 0x000fda0003f06000 */
[----:B0-----:R-:W-:Y:S05]  /*0bc0*/  @!P0 BRA `(.L_x_36) ;  /* 0x0000000000088947 */ /* 0x001fea0003800000 */
[----:B------:R0:W-:Y:S01]  /*0bd0*/  ATOMS.MIN.S32 RZ, [R2], R17 ;  /* 0x0000001102ff738c */ /* 0x0001e20000800200 */
[----:B------:R-:W-:Y:S05]  /*0be0*/  BRA `(.L_x_37) ;  /* 0x0000000000047947 */ /* 0x000fea0003800000 */
.L_x_36:
[----:B------:R1:W-:Y:S02]  /*0bf0*/  ATOMS.MAX.S32 RZ, [R2], R17 ;  /* 0x0000001102ff738c */ /* 0x0003e40001000200 */
.L_x_37:
[----:B------:R-:W-:-:S13]  /*0c00*/  FSETP.GE.AND P0, PT, R13, RZ, PT ;  /* 0x000000ff0d00720b */ /* 0x000fda0003f06000 */
[----:B------:R-:W-:Y:S05]  /*0c10*/  @!P0 BRA `(.L_x_38) ;  /* 0x0000000000088947 */ /* 0x000fea0003800000 */
[----:B------:R3:W-:Y:S01]  /*0c20*/  ATOMS.MIN.S32 RZ, [R2+0x4], R13 ;  /* 0x0000040d02ff738c */ /* 0x0007e20000800200 */
[----:B------:R-:W-:Y:S05]  /*0c30*/  BRA `(.L_x_39) ;  /* 0x0000000000047947 */ /* 0x000fea0003800000 */
.L_x_38:
[----:B------:R2:W-:Y:S02]  /*0c40*/  ATOMS.MAX.S32 RZ, [R2+0x4], R13 ;  /* 0x0000040d02ff738c */ /* 0x0005e40001000200 */
.L_x_39:
[----:B------:R-:W-:-:S13]  /*0c50*/  FSETP.GE.AND P0, PT, R15, RZ, PT ;  /* 0x000000ff0f00720b */ /* 0x000fda0003f06000 */
[----:B------:R-:W-:Y:S05]  /*0c60*/  @!P0 BRA `(.L_x_40) ;  /* 0x0000000000088947 */ /* 0x000fea0003800000 */
[----:B------:R4:W-:Y:S01]  /*0c70*/  ATOMS.MIN.S32 RZ, [R2+0x8], R15 ;  /* 0x0000080f02ff738c */ /* 0x0009e20000800200 */
[----:B------:R-:W-:Y:S05]  /*0c80*/  BRA `(.L_x_41) ;  /* 0x0000000000047947 */ /* 0x000fea0003800000 */
.L_x_40:
[----:B------:R4:W-:Y:S02]  /*0c90*/  ATOMS.MAX.S32 RZ, [R2+0x8], R15 ;  /* 0x0000080f02ff738c */ /* 0x0009e40001000200 */
.L_x_41:
[----:B------:R-:W-:-:S13]  /*0ca0*/  FSETP.GE.AND P0, PT, R19, RZ, PT ;  /* 0x000000ff1300720b */ /* 0x000fda0003f06000 */
[----:B------:R-:W-:Y:S05]  /*0cb0*/  @!P0 BRA `(.L_x_42) ;  /* 0x0000000000088947 */ /* 0x000fea0003800000 */
[----:B------:R0:W-:Y:S01]  /*0cc0*/  ATOMS.MAX.S32 RZ, [R2+0xc], R19 ;  /* 0x00000c1302ff738c */ /* 0x0001e20001000200 */
[----:B------:R-:W-:Y:S05]  /*0cd0*/  BRA `(.L_x_43) ;  /* 0x0000000000047947 */ /* 0x000fea0003800000 */
.L_x_42:
[----:B------:R0:W-:Y:S02]  /*0ce0*/  ATOMS.MIN.S32 RZ, [R2+0xc], R19 ;  /* 0x00000c1302ff738c */ /* 0x0001e40000800200 */
.L_x_43:
[----:B------:R-:W-:-:S13]  /*0cf0*/  FSETP.GE.AND P0, PT, R21, RZ, PT ;  /* 0x000000ff1500720b */ /* 0x000fda0003f06000 */
[----:B------:R-:W-:Y:S05]  /*0d00*/  @!P0 BRA `(.L_x_44) ;  /* 0x0000000000088947 */ /* 0x000fea0003800000 */
[----:B------:R0:W-:Y:S01]  /*0d10*/  ATOMS.MAX.S32 RZ, [R2+0x10], R21 ;  /* 0x0000101502ff738c */ /* 0x0001e20001000200 */
[----:B------:R-:W-:Y:S05]  /*0d20*/  BRA `(.L_x_45) ;  /* 0x0000000000047947 */ /* 0x000fea0003800000 */
.L_x_44:
[----:B------:R0:W-:Y:S02]  /*0d30*/  ATOMS.MIN.S32 RZ, [R2+0x10], R21 ;  /* 0x0000101502ff738c */ /* 0x0001e40000800200 */
.L_x_45:
[----:B------:R-:W-:-:S13]  /*0d40*/  FSETP.GE.AND P0, PT, R11, RZ, PT ;  /* 0x000000ff0b00720b */ /* 0x000fda0003f06000 */
[----:B------:R-:W-:Y:S05]  /*0d50*/  @!P0 BRA `(.L_x_46) ;  /* 0x0000000000088947 */ /* 0x000fea0003800000 */
[----:B------:R0:W-:Y:S01]  /*0d60*/  ATOMS.MAX.S32 RZ, [R2+0x14], R11 ;  /* 0x0000140b02ff738c */ /* 0x0001e20001000200 */
[----:B------:R-:W-:Y:S05]  /*0d70*/  BRA `(.L_x_47) ;  /* 0x0000000000047947 */ /* 0x000fea0003800000 */
.L_x_46:
[----:B------:R0:W-:Y:S02]  /*0d80*/  ATOMS.MIN.S32 RZ, [R2+0x14], R11 ;  /* 0x0000140b02ff738c */ /* 0x0001e40000800200 */
.L_x_47:
[----:B------:R-:W-:Y:S05]  /*0d90*/  @!P2 BRA `(.L_x_48) ;  /* 0xfffffffc0000a947 */ /* 0x000fea000383ffff */
.L_x_34:
[----:B------:R-:W-:Y:S01]  /*0da0*/  BAR.SYNC.DEFER_BLOCKING 0x0 ;  /* 0x0000000000007b1d */ /* 0x000fe20000010000 */
[----:B------:R-:W-:-:S05]  /*0db0*/  ISETP.NE.AND P0, PT, R8, RZ, PT ;  /* 0x000000ff0800720c */ /* 0x000fca0003f05270 */
[----:B------:R-:W-:Y:S08]  /*0dc0*/  BSSY.RECONVERGENT B0, `(.L_x_49) ;  /* 0x000027c000007945 */ /* 0x000ff00003800200 */
[----:B------:R-:W-:Y:S05]  /*0dd0*/  @P0 BRA `(.L_x_50) ;  /* 0x0000002400e80947 */ /* 0x000fea0003800000 */
[----:B------:R-:W5:Y:S01]  /*0de0*/  S2UR UR6, SR_CgaCtaId ;  /* 0x00000000000679c3 */ /* 0x000f620000008800 */
[----:B------:R-:W-:Y:S01]  /*0df0*/  UMOV UR5, 0x400 ;  /* 0x0000040000057882 */ /* 0x000fe20000000000 */
[----:B------:R-:W-:Y:S01]  /*0e00*/  IMAD.MOV.U32 R40, RZ, RZ, 0x7f7fffff ;  /* 0x7f7fffffff287424 */ /* 0x000fe200078e00ff */
[----:B------:R-:W-:Y:S01]  /*0e10*/  PRMT R37, RZ, 0x7610, R37 ;  /* 0x00007610ff257816 */ /* 0x000fe20000000025 */
[----:B------:R-:W-:Y:S01]  /*0e20*/  IMAD.MOV.U32 R39, RZ, RZ, -0x1 ;  /* 0xffffffffff277424 */ /* 0x000fe200078e00ff */
[----:B------:R-:W-:Y:S01]  /*0e30*/  PRMT R36, RZ, 0x7610, R36 ;  /* 0x00007610ff247816 */ /* 0x000fe20000000024 */
[----:B------:R-:W-:Y:S01]  /*0e40*/  IMAD.MOV.U32 R38, RZ, RZ, RZ ;  /* 0x000000ffff267224 */ /* 0x000fe200078e00ff */
[----:B-----5:R-:W-:-:S09]  /*0e50*/  ULEA UR5, UR6, UR5, 0x18 ;  /* 0x0000000506057291 */ /* 0x020fd2000f8ec0ff */
[----:B0-----:R-:W0:Y:S04]  /*0e60*/  LDS.128 R20, [UR5+0x10] ;  /* 0x00001005ff147984 */ /* 0x001e280008000c00 */
[----:B-1----:R-:W1:Y:S04]  /*0e70*/  LDS.128 R16, [UR5+0x360] ;  /* 0x00036005ff107984 */ /* 0x002e680008000c00 */
[----:B--234-:R-:W2:Y:S04]  /*0e80*/  LDS.128 R12, [UR5] ;  /* 0x00000005ff0c7984 */ /* 0x01cea80008000c00 */
[----:B------:R-:W3:Y:S02]  /*0e90*/  LDS.128 R8, [UR5+0x370] ;  /* 0x00037005ff087984 */ /* 0x000ee40008000c00 */
.L_x_85:
[----:B------:R-:W-:Y:S01]  /*0ea0*/  ISETP.NE.AND P0, PT, R38, RZ, PT ;  /* 0x000000ff2600720c */ /* 0x000fe20003f05270 */
[----:B0-----:R-:W-:Y:S02]  /*0eb0*/  IMAD.MOV.U32 R35, RZ, RZ, R21 ;  /* 0x000000ffff237224 */ /* 0x001fe400078e0015 */
[----:B------:R-:W-:Y:S02]  /*0ec0*/  IMAD.MOV.U32 R34, RZ, RZ, R20 ;  /* 0x000000ffff227224 */ /* 0x000fe400078e0014 */
[----:B--2---:R-:W-:Y:S02]  /*0ed0*/  IMAD.MOV.U32 R26, RZ, RZ, R15 ;  /* 0x000000ffff1a7224 */ /* 0x004fe400078e000f */
[----:B------:R-:W-:Y:S02]  /*0ee0*/  IMAD.MOV.U32 R24, RZ, RZ, R14 ;  /* 0x000000ffff187224 */ /* 0x000fe400078e000e */
[----:B------:R-:W-:Y:S02]  /*0ef0*/  IMAD.MOV.U32 R3, RZ, RZ, R13 ;  /* 0x000000ffff037224 */ /* 0x000fe400078e000d */
[----:B------:R-:W-:-:S02]  /*0f00*/  IMAD.MOV.U32 R5, RZ, RZ, R12 ;  /* 0x000000ffff057224 */ /* 0x000fc400078e000c */
[----:B------:R-:W-:Y:S01]  /*0f10*/  IMAD.MOV.U32 R7, RZ, RZ, R22 ;  /* 0x000000ffff077224 */ /* 0x000fe200078e0016 */
[----:B------:R-:W-:Y:S06]  /*0f20*/  @!P0 BRA `(.L_x_51) ;  /* 0x0000001000a48947 */ /* 0x000fec0003800000 */
[----:B------:R-:W-:Y:S01]  /*0f30*/  ISETP.GE.U32.AND P0, PT, R38, 0x8, PT ;  /* 0x000000082600780c */ /* 0x000fe20003f06070 */
[----:B------:R-:W-:Y:S01]  /*0f40*/  UMOV UR5, 0x1 ;  /* 0x0000000100057882 */ /* 0x000fe20000000000 */
[----:B------:R-:W-:Y:S02]  /*0f50*/  IMAD.MOV.U32 R7, RZ, RZ, R22 ;  /* 0x000000ffff077224 */ /* 0x000fe400078e0016 */
[----:B------:R-:W-:Y:S02]  /*0f60*/  IMAD.MOV.U32 R5, RZ, RZ, R12 ;  /* 0x000000ffff057224 */ /* 0x000fe400078e000c */
[----:B------:R-:W-:Y:S02]  /*0f70*/  IMAD.MOV.U32 R3, RZ, RZ, R13 ;  /* 0x000000ffff037224 */ /* 0x000fe400078e000d */
[----:B------:R-:W-:Y:S02]  /*0f80*/  IMAD.MOV.U32 R24, RZ, RZ, R14 ;  /* 0x000000ffff187224 */ /* 0x000fe400078e000e */
[----:B------:R-:W-:-:S02]  /*0f90*/  IMAD.MOV.U32 R26, RZ, RZ, R15 ;  /* 0x000000ffff1a7224 */ /* 0x000fc400078e000f */
[----:B------:R-:W-:Y:S02]  /*0fa0*/  IMAD.MOV.U32 R34, RZ, RZ, R20 ;  /* 0x000000ffff227224 */ /* 0x000fe400078e0014 */
[----:B------:R-:W-:Y:S01]  /*0fb0*/  IMAD.MOV.U32 R35, RZ, RZ, R21 ;  /* 0x000000ffff237224 */ /* 0x000fe200078e0015 */
[----:B------:R-:W-:Y:S06]  /*0fc0*/  @!P0 BRA `(.L_x_52) ;  /* 0x00000008004c8947 */ /* 0x000fec0003800000 */
[----:B------:R-:W0:Y:S01]  /*0fd0*/  S2UR UR6, SR_CgaCtaId ;  /* 0x00000000000679c3 */ /* 0x000e220000008800 */
[----:B------:R-:W-:Y:S01]  /*0fe0*/  UMOV UR5, 0x400 ;  /* 0x0000040000057882 */ /* 0x000fe20000000000 */
[----:B------:R-:W-:Y:S01]  /*0ff0*/  LOP3.LUT R31, R38, 0x7ffffff8, RZ, 0xc0, !PT ;  /* 0x7ffffff8261f7812 */ /* 0x000fe200078ec0ff */
[----:B------:R-:W-:Y:S02]  /*1000*/  IMAD.MOV.U32 R7, RZ, RZ, R22 ;  /* 0x000000ffff077224 */ /* 0x000fe400078e0016 */
[----:B------:R-:W-:Y:S02]  /*1010*/  IMAD.MOV.U32 R5, RZ, RZ, R12 ;  /* 0x000000ffff057224 */ /* 0x000fe400078e000c */
[----:B------:R-:W-:Y:S02]  /*1020*/  IMAD.MOV.U32 R3, RZ, RZ, R13 ;  /* 0x000000ffff037224 */ /* 0x000fe400078e000d */
[----:B------:R-:W-:Y:S02]  /*1030*/  IMAD.MOV.U32 R24, RZ, RZ, R14 ;  /* 0x000000ffff187224 */ /* 0x000fe400078e000e */
[----:B------:R-:W-:-:S02]  /*1040*/  IMAD.MOV.U32 R26, RZ, RZ, R15 ;  /* 0x000000ffff1a7224 */ /* 0x000fc400078e000f */
[----:B------:R-:W-:Y:S02]  /*1050*/  IMAD.MOV.U32 R34, RZ, RZ, R20 ;  /* 0x000000ffff227224 */ /* 0x000fe400078e0014 */
[----:B------:R-:W-:Y:S01]  /*1060*/  IMAD.MOV.U32 R35, RZ, RZ, R21 ;  /* 0x000000ffff237224 */ /* 0x000fe200078e0015 */
[----:B0-----:R-:W-:-:S03]  /*1070*/  ULEA UR6, UR6, UR5, 0x18 ;  /* 0x0000000506067291 */ /* 0x001fc6000f8ec0ff */
[----:B------:R-:W-:-:S09]  /*1080*/  UMOV UR5, 0x1 ;  /* 0x0000000100057882 */ /* 0x000fd20000000000 */
.L_x_61:
[----:B------:R-:W-:-:S09]  /*1090*/  UIMAD UR7, UR5, 0x1c, UR6 ;  /* 0x0000001c050778a4 */ /* 0x000fd2000f8e0206 */
[----:B------:R-:W0:Y:S04]  /*10a0*/  LDS R33, [UR7+0x18] ;  /* 0x00001807ff217984 */ /* 0x000e280008000800 */
[----:B------:R-:W2:Y:S04]  /*10b0*/  LDS R4, [UR7+0x34] ;  /* 0x00003407ff047984 */ /* 0x000ea80008000800 */
[----:B------:R-:W4:Y:S04]  /*10c0*/  LDS R6, [UR7+0x50] ;  /* 0x00005007ff067984 */ /* 0x000f280008000800 */
[----:B-1----:R-:W1:Y:S04]  /*10d0*/  LDS R16, [UR7+0x6c] ;  /* 0x00006c07ff107984 */ /* 0x002e680008000800 */
[----:B------:R-:W5:Y:S04]  /*10e0*/  LDS R28, [UR7+0x88] ;  /* 0x00008807ff1c7984 */ /* 0x000f680008000800 */
[----:B------:R-:W3:Y:S04]  /*10f0*/  LDS R30, [UR7+0xa4] ;  /* 0x0000a407ff1e7984 */ /* 0x000ee80008000800 */
[----:B------:R-:W3:Y:S04]  /*1100*/  LDS R32, [UR7+0xc0] ;  /* 0x0000c007ff207984 */ /* 0x000ee80008000800 */
[----:B------:R-:W3:Y:S01]  /*1110*/  LDS R2, [UR7+0xdc] ;  /* 0x0000dc07ff027984 */ /* 0x000ee20008000800 */
[----:B0-----:R-:W-:-:S02]  /*1120*/  ISETP.GE.AND P6, PT, R33, 0x1, PT ;  /* 0x000000012100780c */ /* 0x001fc40003fc6270 */
[----:B--2---:R-:W-:-:S04]  /*1130*/  ISETP.GE.AND P2, PT, R4, 0x1, PT ;  /* 0x000000010400780c */ /* 0x004fc80003f46270 */
[----:B------:R-:W-:Y:S02]  /*1140*/  P2R R41, PR, RZ, 0x4 ;  /* 0x00000004ff297803 */ /* 0x000fe40000000000 */
[----:B----4-:R-:W-:Y:S02]  /*1150*/  ISETP.GE.AND P0, PT, R6, 0x1, PT ;  /* 0x000000010600780c */ /* 0x010fe40003f06270 */
[----:B-1----:R-:W-:Y:S02]  /*1160*/  ISETP.GE.AND P1, PT, R16, 0x1, PT ;  /* 0x000000011000780c */ /* 0x002fe40003f26270 */
[----:B-----5:R-:W-:Y:S02]  /*1170*/  ISETP.GE.AND P2, PT, R28, 0x1, PT ;  /* 0x000000011c00780c */ /* 0x020fe40003f46270 */
[----:B---3--:R-:W-:Y:S02]  /*1180*/  ISETP.GE.AND P3, PT, R30, 0x1, PT ;  /* 0x000000011e00780c */ /* 0x008fe40003f66270 */
[----:B------:R-:W-:-:S02]  /*1190*/  ISETP.GE.AND P4, PT, R32, 0x1, PT ;  /* 0x000000012000780c */ /* 0x000fc40003f86270 */
[----:B------:R-:W-:Y:S01]  /*11a0*/  ISETP.GE.AND P5, PT, R2, 0x1, PT ;  /* 0x000000010200780c */ /* 0x000fe20003fa6270 */
[----:B------:R-:W-:-:S12]  /*11b0*/  @!P6 BRA `(.L_x_53) ;  /* 0x000000000034e947 */ /* 0x000fd80003800000 */
[----:B------:R-:W0:Y:S01]  /*11c0*/  LDS R42, [UR7] ;  /* 0x00000007ff2a7984 */ /* 0x000e220008000800 */
[----:B------:R-:W-:-:S03]  /*11d0*/  IMAD.IADD R7, R7, 0x1, R33 ;  /* 0x0000000107077824 */ /* 0x000fc600078e0221 */
[----:B------:R-:W1:Y:S04]  /*11e0*/  LDS R44, [UR7+0x4] ;  /* 0x00000407ff2c7984 */ /* 0x000e680008000800 */
[----:B------:R-:W2:Y:S04]  /*11f0*/  LDS R23, [UR7+0x8] ;  /* 0x00000807ff177984 */ /* 0x000ea80008000800 */
[----:B------:R-:W3:Y:S04]  /*1200*/  LDS R25, [UR7+0xc] ;  /* 0x00000c07ff197984 */ /* 0x000ee80008000800 */
[----:B------:R-:W4:Y:S04]  /*1210*/  LDS R27, [UR7+0x10] ;  /* 0x00001007ff1b7984 */ /* 0x000f280008000800 */
[----:B------:R-:W5:Y:S01]  /*1220*/  LDS R29, [UR7+0x14] ;  /* 0x00001407ff1d7984 */ /* 0x000f620008000800 */
[----:B0-----:R-:W-:-:S02]  /*1230*/  FMNMX R5, R5, R42, PT ;  /* 0x0000002a05057209 */ /* 0x001fc40003800000 */
[----:B-1----:R-:W-:Y:S02]  /*1240*/  FMNMX R3, R3, R44, PT ;  /* 0x0000002c03037209 */ /* 0x002fe40003800000 */
[----:B--2---:R-:W-:Y:S02]  /*1250*/  FMNMX R24, R24, R23, PT ;  /* 0x0000001718187209 */ /* 0x004fe40003800000 */
[----:B---3--:R-:W-:Y:S02]  /*1260*/  FMNMX R26, R26, R25, !PT ;  /* 0x000000191a1a7209 */ /* 0x008fe40007800000 */
[----:B----4-:R-:W-:Y:S02]  /*1270*/  FMNMX R34, R34, R27, !PT ;  /* 0x0000001b22227209 */ /* 0x010fe40007800000 */
[----:B-----5:R-:W-:-:S07]  /*1280*/  FMNMX R35, R35, R29, !PT ;  /* 0x0000001d23237209 */ /* 0x020fce0007800000 */
.L_x_53:
[----:B------:R-:W-:-:S13]  /*1290*/  ISETP.NE.AND P6, PT, R41, RZ, PT ;  /* 0x000000ff2900720c */ /* 0x000fda0003fc5270 */
[----:B------:R-:W-:Y:S05]  /*12a0*/  @!P6 BRA `(.L_x_54) ;  /* 0x000000000034e947 */ /* 0x000fea0003800000 */
[----:B------:R-:W0:Y:S01]  /*12b0*/  LDS R42, [UR7+0x1c] ;  /* 0x00001c07ff2a7984 */ /* 0x000e220008000800 */
        /* <DEDUP_REMOVED lines=12> */
.L_x_54:
        /* <DEDUP_REMOVED lines=14> */
.L_x_55:
        /* <DEDUP_REMOVED lines=14> */
.L_x_56:
        /* <DEDUP_REMOVED lines=14> */
.L_x_57:
        /* <DEDUP_REMOVED lines=14> */
.L_x_58:
        /* <DEDUP_REMOVED lines=14> */
.L_x_59:
        /* <DEDUP_REMOVED lines=14> */
.L_x_60:
[----:B------:R-:W-:Y:S02]  /*18c0*/  UIADD3 UR7, UPT, UPT, UR5, 0x7, URZ ;  /* 0x0000000705077890 */ /* 0x000fe4000fffe0ff */
[----:B------:R-:W-:-:S04]  /*18d0*/  UIADD3 UR5, UPT, UPT, UR5, 0x8, URZ ;  /* 0x0000000805057890 */ /* 0x000fc8000fffe0ff */
[----:B------:R-:W-:-:S13]  /*18e0*/  ISETP.NE.AND P0, PT, R31, UR7, PT ;  /* 0x000000071f007c0c */ /* 0x000fda000bf05270 */
[----:B------:R-:W-:Y:S05]  /*18f0*/  @P0 BRA `(.L_x_61) ;  /* 0xfffffff400e40947 */ /* 0x000fea000383ffff */
.L_x_52:
[----:B------:R-:W-:-:S13]  /*1900*/  LOP3.LUT P0, RZ, R38, 0x7, RZ, 0xc0, !PT ;  /* 0x0000000726ff7812 */ /* 0x000fda000780c0ff */
[----:B------:R-:W-:Y:S05]  /*1910*/  @!P0 BRA `(.L_x_51) ;  /* 0x0000000800288947 */ /* 0x000fea0003800000 */
[----:B------:R-:W-:-:S05]  /*1920*/  LOP3.LUT R29, R36, 0x7, RZ, 0xc0, !PT ;  /* 0x00000007241d7812 */ /* 0x000fca00078ec0ff */
[----:B------:R-:W-:-:S05]  /*1930*/  VIADD R2, R29, 0xffffffff ;  /* 0xffffffff1d027836 */ /* 0x000fca0000000000 */
[----:B------:R-:W-:-:S13]  /*1940*/  ISETP.GE.U32.AND P0, PT, R2, 0x3, PT ;  /* 0x000000030200780c */ /* 0x000fda0003f06070 */
[----:B------:R-:W-:Y:S05]  /*1950*/  @!P0 BRA `(.L_x_62) ;  /* 0x0000000400148947 */ /* 0x000fea0003800000 */
[----:B------:R-:W0:Y:S01]  /*1960*/  S2UR UR7, SR_CgaCtaId ;  /* 0x00000000000779c3 */ /* 0x000e220000008800 */
[----:B------:R-:W-:Y:S02]  /*1970*/  UMOV UR6, 0x400 ;  /* 0x0000040000067882 */ /* 0x000fe40000000000 */
[----:B0-----:R-:W-:-:S04]  /*1980*/  ULEA UR6, UR7, UR6, 0x18 ;  /* 0x0000000607067291 */ /* 0x001fc8000f8ec0ff */
[----:B------:R-:W-:Y:S02]  /*1990*/  UIMAD UR6, UR5, 0x1c, UR6 ;  /* 0x0000001c050678a4 */ /* 0x000fe4000f8e0206 */
[----:B------:R-:W-:-:S07]  /*19a0*/  UIADD3 UR5, UPT, UPT, UR5, 0x4, URZ ;  /* 0x0000000405057890 */ /* 0x000fce000fffe0ff */
[----:B------:R-:W0:Y:S04]  /*19b0*/  LDS R30, [UR6+0x18] ;  /* 0x00001806ff1e7984 */ /* 0x000e280008000800 */
[----:B------:R-:W2:Y:S04]  /*19c0*/  LDS R32, [UR6+0x34] ;  /* 0x00003406ff207984 */ /* 0x000ea80008000800 */
[----:B------:R-:W4:Y:S04]  /*19d0*/  LDS R4, [UR6+0x50] ;  /* 0x00005006ff047984 */ /* 0x000f280008000800 */
[----:B------:R-:W5:Y:S01]  /*19e0*/  LDS R2, [UR6+0x6c] ;  /* 0x00006c06ff027984 */ /* 0x000f620008000800 */
[----:B0-----:R-:W-:-:S02]  /*19f0*/  ISETP.GE.AND P0, PT, R30, 0x1, PT ;  /* 0x000000011e00780c */ /* 0x001fc40003f06270 */
[----:B--2---:R-:W-:Y:S02]  /*1a00*/  ISETP.GE.AND P1, PT, R32, 0x1, PT ;  /* 0x000000012000780c */ /* 0x004fe40003f26270 */
[----:B----4-:R-:W-:Y:S02]  /*1a10*/  ISETP.GE.AND P2, PT, R4, 0x1, PT ;  /* 0x000000010400780c */ /* 0x010fe40003f46270 */
[----:B-----5:R-:W-:-:S07]  /*1a20*/  ISETP.GE.AND P3, PT, R2, 0x1, PT ;  /* 0x000000010200780c */ /* 0x020fce0003f66270 */
[----:B------:R-:W-:Y:S06]  /*1a30*/  @!P0 BRA `(.L_x_63) ;  /* 0x0000000000348947 */ /* 0x000fec0003800000 */
[----:B------:R-:W0:Y:S01]  /*1a40*/  LDS R6, [UR6] ;  /* 0x00000006ff067984 */ /* 0x000e220008000800 */
[----:B------:R-:W-:-:S03]  /*1a50*/  IMAD.IADD R7, R7, 0x1, R30 ;  /* 0x0000000107077824 */ /* 0x000fc600078e021e */
[----:B-1----:R-:W1:Y:S04]  /*1a60*/  LDS R16, [UR6+0x4] ;  /* 0x00000406ff107984 */ /* 0x002e680008000800 */
[----:B------:R-:W2:Y:S04]  /*1a70*/  LDS R23, [UR6+0x8] ;  /* 0x00000806ff177984 */ /* 0x000ea80008000800 */
[----:B------:R-:W4:Y:S04]  /*1a80*/  LDS R25, [UR6+0xc] ;  /* 0x00000c06ff197984 */ /* 0x000f280008000800 */
[----:B------:R-:W5:Y:S04]  /*1a90*/  LDS R27, [UR6+0x10] ;  /* 0x00001006ff1b7984 */ /* 0x000f680008000800 */
[----:B------:R-:W3:Y:S01]  /*1aa0*/  LDS R28, [UR6+0x14] ;  /* 0x00001406ff1c7984 */ /* 0x000ee20008000800 */
[----:B0-----:R-:W-:-:S02]  /*1ab0*/  FMNMX R5, R5, R6, PT ;  /* 0x0000000605057209 */ /* 0x001fc40003800000 */
[----:B-1----:R-:W-:Y:S02]  /*1ac0*/  FMNMX R3, R3, R16, PT ;  /* 0x0000001003037209 */ /* 0x002fe40003800000 */
[----:B--2---:R-:W-:Y:S02]  /*1ad0*/  FMNMX R24, R24, R23, PT ;  /* 0x0000001718187209 */ /* 0x004fe40003800000 */
[----:B----4-:R-:W-:Y:S02]  /*1ae0*/  FMNMX R26, R26, R25, !PT ;  /* 0x000000191a1a7209 */ /* 0x010fe40007800000 */
[----:B-----5:R-:W-:Y:S02]  /*1af0*/  FMNMX R34, R34, R27, !PT ;  /* 0x0000001b22227209 */ /* 0x020fe40007800000 */
[----:B---3--:R-:W-:-:S07]  /*1b00*/  FMNMX R35, R35, R28, !PT ;  /* 0x0000001c23237209 */ /* 0x008fce0007800000 */
.L_x_63:
[----:B------:R-:W-:Y:S05]  /*1b10*/  @!P1 BRA `(.L_x_64) ;  /* 0x0000000000349947 */ /* 0x000fea0003800000 */
[----:B------:R-:W0:Y:S01]  /*1b20*/  LDS R6, [UR6+0x1c] ;  /* 0x00001c06ff067984 */ /* 0x000e220008000800 */
        /* <DEDUP_REMOVED lines=12> */
.L_x_64:
        /* <DEDUP_REMOVED lines=14> */
.L_x_65:
[----:B------:R-:W-:Y:S05]  /*1cd0*/  @!P3 BRA `(.L_x_62) ;  /* 0x000000000034b947 */ /* 0x000fea0003800000 */
[----:B------:R-:W0:Y:S01]  /*1ce0*/  LDS R4, [UR6+0x54] ;  /* 0x00005406ff047984 */ /* 0x000e220008000800 */
[----:B------:R-:W-:-:S03]  /*1cf0*/  IMAD.IADD R7, R7, 0x1, R2 ;  /* 0x0000000107077824 */ /* 0x000fc600078e0202 */
[----:B------:R-:W2:Y:S04]  /*1d00*/  LDS R6, [UR6+0x58] ;  /* 0x00005806ff067984 */ /* 0x000ea80008000800 */
[----:B------:R-:W4:Y:S04]  /*1d10*/  LDS R23, [UR6+0x5c] ;  /* 0x00005c06ff177984 */ /* 0x000f280008000800 */
[----:B------:R-:W5:Y:S04]  /*1d20*/  LDS R25, [UR6+0x60] ;  /* 0x00006006ff197984 */ /* 0x000f680008000800 */
[----:B------:R-:W3:Y:S04]  /*1d30*/  LDS R27, [UR6+0x64] ;  /* 0x00006406ff1b7984 */ /* 0x000ee80008000800 */
[----:B-1----:R-:W1:Y:S01]  /*1d40*/  LDS R16, [UR6+0x68] ;  /* 0x00006806ff107984 */ /* 0x002e620008000800 */
[----:B0-----:R-:W-:-:S02]  /*1d50*/  FMNMX R5, R5, R4, PT ;  /* 0x0000000405057209 */ /* 0x001fc40003800000 */
[----:B--2---:R-:W-:Y:S02]  /*1d60*/  FMNMX R3, R3, R6, PT ;  /* 0x0000000603037209 */ /* 0x004fe40003800000 */
[----:B----4-:R-:W-:Y:S02]  /*1d70*/  FMNMX R24, R24, R23, PT ;  /* 0x0000001718187209 */ /* 0x010fe40003800000 */
[----:B-----5:R-:W-:Y:S02]  /*1d80*/  FMNMX R26, R26, R25, !PT ;  /* 0x000000191a1a7209 */ /* 0x020fe40007800000 */
[----:B---3--:R-:W-:Y:S02]  /*1d90*/  FMNMX R34, R34, R27, !PT ;  /* 0x0000001b22227209 */ /* 0x008fe40007800000 */
[----:B-1----:R-:W-:-:S07]  /*1da0*/  FMNMX R35, R35, R16, !PT ;  /* 0x0000001023237209 */ /* 0x002fce0007800000 */
.L_x_62:
[----:B------:R-:W-:-:S13]  /*1db0*/  LOP3.LUT P0, RZ, R29, 0x3, RZ, 0xc0, !PT ;  /* 0x000000031dff7812 */ /* 0x000fda000780c0ff */
[----:B------:R-:W-:Y:S05]  /*1dc0*/  @!P0 BRA `(.L_x_51) ;  /* 0x0000000000fc8947 */ /* 0x000fea0003800000 */
[----:B------:R-:W-:-:S04]  /*1dd0*/  LOP3.LUT R2, R37, 0x3, RZ, 0xc0, !PT ;  /* 0x0000000325027812 */ /* 0x000fc800078ec0ff */
[----:B------:R-:W-:-:S13]  /*1de0*/  ISETP.NE.AND P0, PT, R2, 0x1, PT ;  /* 0x000000010200780c */ /* 0x000fda0003f05270 */
[----:B------:R-:W-:Y:S05]  /*1df0*/  @!P0 BRA `(.L_x_66) ;  /* 0x0000000000948947 */ /* 0x000fea0003800000 */
[----:B------:R-:W0:Y:S01]  /*1e00*/  S2UR UR7, SR_CgaCtaId ;  /* 0x00000000000779c3 */ /* 0x000e220000008800 */
[----:B------:R-:W-:Y:S02]  /*1e10*/  UMOV UR6, 0x400 ;  /* 0x0000040000067882 */ /* 0x000fe40000000000 */
[----:B0-----:R-:W-:-:S04]  /*1e20*/  ULEA UR6, UR7, UR6, 0x18 ;  /* 0x0000000607067291 */ /* 0x001fc8000f8ec0ff */
[----:B------:R-:W-:Y:S02]  /*1e30*/  UIMAD UR6, UR5, 0x1c, UR6 ;  /* 0x0000001c050678a4 */ /* 0x000fe4000f8e0206 */
[----:B------:R-:W-:-:S07]  /*1e40*/  UIADD3 UR5, UPT, UPT, UR5, 0x2, URZ ;  /* 0x0000000205057890 */ /* 0x000fce000fffe0ff */
[----:B-1----:R-:W0:Y:S04]  /*1e50*/  LDS R16, [UR6+0x18] ;  /* 0x00001806ff107984 */ /* 0x002e280008000800 */
[----:B------:R-:W1:Y:S01]  /*1e60*/  LDS R28, [UR6+0x34] ;  /* 0x00003406ff1c7984 */ /* 0x000e620008000800 */
[----:B0-----:R-:W-:Y:S02]  /*1e70*/  ISETP.GE.AND P0, PT, R16, 0x1, PT ;  /* 0x000000011000780c */ /* 0x001fe40003f06270 */
[----:B-1----:R-:W-:-:S11]  /*1e80*/  ISETP.GE.AND P1, PT, R28, 0x1, PT ;  /* 0x000000011c00780c */ /* 0x002fd60003f26270 */
[----:B------:R-:W-:Y:S05]  /*1e90*/  @!P0 BRA `(.L_x_67) ;  /* 0x0000000000348947 */ /* 0x000fea0003800000 */
[----:B------:R-:W0:Y:S01]  /*1ea0*/  LDS R2, [UR6] ;  /* 0x00000006ff027984 */ /* 0x000e220008000800 */
[----:B------:R-:W-:-:S03]  /*1eb0*/  IMAD.IADD R7, R7, 0x1, R16 ;  /* 0x0000000107077824 */ /* 0x000fc600078e0210 */
[----:B------:R-:W1:Y:S04]  /*1ec0*/  LDS R4, [UR6+0x4] ;  /* 0x00000406ff047984 */ /* 0x000e680008000800 */
        /* <DEDUP_REMOVED lines=10> */
.L_x_67:
[----:B------:R-:W-:Y:S05]  /*1f70*/  @!P1 BRA `(.L_x_66) ;  /* 0x0000000000349947 */ /* 0x000fea0003800000 */
[----:B------:R-:W0:Y:S01]  /*1f80*/  LDS R2, [UR6+0x1c] ;  /* 0x00001c06ff027984 */ /* 0x000e220008000800 */
        /* <DEDUP_REMOVED lines=12> */
.L_x_66:
[----:B------:R-:W-:-:S04]  /*2050*/  LOP3.LUT R2, R37, 0x1, RZ, 0xc0, !PT ;  /* 0x0000000125027812 */ /* 0x000fc800078ec0ff */
[----:B------:R-:W-:-:S13]  /*2060*/  ISETP.NE.U32.AND P0, PT, R2, 0x1, PT ;  /* 0x000000010200780c */ /* 0x000fda0003f05070 */
[----:B------:R-:W-:Y:S05]  /*2070*/  @P0 BRA `(.L_x_51) ;  /* 0x0000000000500947 */ /* 0x000fea0003800000 */
[----:B------:R-:W0:Y:S01]  /*2080*/  S2UR UR7, SR_CgaCtaId ;  /* 0x00000000000779c3 */ /* 0x000e220000008800 */
[----:B------:R-:W-:Y:S02]  /*2090*/  UMOV UR6, 0x400 ;  /* 0x0000040000067882 */ /* 0x000fe40000000000 */
[----:B0-----:R-:W-:-:S04]  /*20a0*/  ULEA UR6, UR7, UR6, 0x18 ;  /* 0x0000000607067291 */ /* 0x001fc8000f8ec0ff */
[----:B------:R-:W-:-:S09]  /*20b0*/  UIMAD UR5, UR5, 0x1c, UR6 ;  /* 0x0000001c050578a4 */ /* 0x000fd2000f8e0206 */
[----:B-1----:R-:W0:Y:S02]  /*20c0*/  LDS R16, [UR5+0x18] ;  /* 0x00001805ff107984 */ /* 0x002e240008000800 */
[----:B0-----:R-:W-:-:S13]  /*20d0*/  ISETP.GE.AND P0, PT, R16, 0x1, PT ;  /* 0x000000011000780c */ /* 0x001fda0003f06270 */
        /* <DEDUP_REMOVED lines=14> */
.L_x_51:
[----:B------:R-:W-:Y:S01]  /*21c0*/  ISETP.GT.U32.AND P0, PT, R38, 0x1d, PT ;  /* 0x0000001d2600780c */ /* 0x000fe20003f04070 */
[----:B---3--:R-:W-:Y:S02]  /*21d0*/  IMAD.MOV.U32 R6, RZ, RZ, R10 ;  /* 0x000000ffff067224 */ /* 0x008fe400078e000a */
[----:B------:R-:W-:Y:S02]  /*21e0*/  IMAD.MOV.U32 R25, RZ, RZ, R9 ;  /* 0x000000ffff197224 */ /* 0x000fe400078e0009 */
[----:B-1----:R-:W-:Y:S02]  /*21f0*/  IMAD.MOV.U32 R16, RZ, RZ, R8 ;  /* 0x000000ffff107224 */ /* 0x002fe400078e0008 */
[----:B------:R-:W-:Y:S02]  /*2200*/  IMAD.MOV.U32 R27, RZ, RZ, R19 ;  /* 0x000000ffff1b7224 */ /* 0x000fe400078e0013 */
[----:B------:R-:W-:Y:S02]  /*2210*/  IMAD.MOV.U32 R2, RZ, RZ, R18 ;  /* 0x000000ffff027224 */ /* 0x000fe400078e0012 */
[----:B------:R-:W-:-:S02]  /*2220*/  IMAD.MOV.U32 R23, RZ, RZ, R17 ;  /* 0x000000ffff177224 */ /* 0x000fc400078e0011 */
[----:B------:R-:W-:Y:S01]  /*2230*/  IMAD.MOV.U32 R4, RZ, RZ, R11 ;  /* 0x000000ffff047224 */ /* 0x000fe200078e000b */
[----:B------:R-:W-:Y:S06]  /*2240*/  @P0 BRA `(.L_x_68) ;  /* 0x0000001000040947 */ /* 0x000fec0003800000 */
[----:B------:R-:W-:Y:S01]  /*2250*/  VIADD R2, R38, 0xffffffe9 ;  /* 0xffffffe926027836 */ /* 0x000fe20000000000 */
[----:B------:R-:W-:Y:S01]  /*2260*/  UMOV UR6, 0x1e ;  /* 0x0000001e00067882 */ /* 0x000fe20000000000 */
[----:B------:R-:W-:Y:S02]  /*2270*/  IMAD.MOV.U32 R4, RZ, RZ, R11 ;  /* 0x000000ffff047224 */ /* 0x000fe400078e000b */
[----:B------:R-:W-:Y:S01]  /*2280*/  IMAD.MOV.U32 R23, RZ, RZ, R17 ;  /* 0x000000ffff177224 */ /* 0x000fe200078e0011 */
[----:B------:R-:W-:Y:S01]  /*2290*/  ISETP.GE.U32.AND P0, PT, R2, 0x7, PT ;  /* 0x000000070200780c */ /* 0x000fe20003f06070 */
[----:B------:R-:W-:Y:S02]  /*22a0*/  IMAD.MOV.U32 R2, RZ, RZ, R18 ;  /* 0x000000ffff027224 */ /* 0x000fe400078e0012 */
[----:B------:R-:W-:Y:S02]  /*22b0*/  IMAD.MOV.U32 R27, RZ, RZ, R19 ;  /* 0x000000ffff1b7224 */ /* 0x000fe400078e0013 */
[----:B------:R-:W-:-:S02]  /*22c0*/  IMAD.MOV.U32 R16, RZ, RZ, R8 ;  /* 0x000000ffff107224 */ /* 0x000fc400078e0008 */
[----:B------:R-:W-:Y:S02]  /*22d0*/  IMAD.MOV.U32 R25, RZ, RZ, R9 ;  /* 0x000000ffff197224 */ /* 0x000fe400078e0009 */
[----:B------:R-:W-:-:S04]  /*22e0*/  IMAD.MOV.U32 R6, RZ, RZ, R10 ;  /* 0x000000ffff067224 */ /* 0x000fc800078e000a */
[----:B------:R-:W-:Y:S05]  /*22f0*/  @!P0 BRA `(.L_x_69) ;  /* 0x0000000400ec8947 */ /* 0x000fea0003800000 */
[----:B------:R-:W0:Y:S01]  /*2300*/  S2UR UR6, SR_CgaCtaId ;  /* 0x00000000000679c3 */ /* 0x000e220000008800 */
[----:B------:R-:W-:Y:S01]  /*2310*/  IADD3 R41, PT, PT, -R38, 0x1e, RZ ;  /* 0x0000001e26297810 */ /* 0x000fe20007ffe1ff */
[----:B------:R-:W-:Y:S01]  /*2320*/  UMOV UR5, 0x400 ;  /* 0x0000040000057882 */ /* 0x000fe20000000000 */
[----:B------:R-:W-:Y:S02]  /*2330*/  IMAD.MOV.U32 R4, RZ, RZ, R11 ;  /* 0x000000ffff047224 */ /* 0x000fe400078e000b */
[----:B------:R-:W-:Y:S01]  /*2340*/  IMAD.MOV.U32 R23, RZ, RZ, R17 ;  /* 0x000000ffff177224 */ /* 0x000fe200078e0011 */
[----:B------:R-:W-:Y:S01]  /*2350*/  LOP3.LUT R41, R41, 0xfffffff8, RZ, 0xc0, !PT ;  /* 0xfffffff829297812 */ /* 0x000fe200078ec0ff */
[----:B------:R-:W-:Y:S02]  /*2360*/  IMAD.MOV.U32 R2, RZ, RZ, R18 ;  /* 0x000000ffff027224 */ /* 0x000fe400078e0012 */
[----:B------:R-:W-:Y:S02]  /*2370*/  IMAD.MOV.U32 R27, RZ, RZ, R19 ;  /* 0x000000ffff1b7224 */ /* 0x000fe400078e0013 */
[----:B------:R-:W-:-:S02]  /*2380*/  IMAD.MOV.U32 R16, RZ, RZ, R8 ;  /* 0x000000ffff107224 */ /* 0x000fc400078e0008 */
[----:B------:R-:W-:Y:S02]  /*2390*/  IMAD.MOV.U32 R25, RZ, RZ, R9 ;  /* 0x000000ffff197224 */ /* 0x000fe400078e0009 */
[----:B------:R-:W-:Y:S01]  /*23a0*/  IMAD.MOV.U32 R6, RZ, RZ, R10 ;  /* 0x000000ffff067224 */ /* 0x000fe200078e000a */
[----:B0-----:R-:W-:-:S03]  /*23b0*/  ULEA UR7, UR6, UR5, 0x18 ;  /* 0x0000000506077291 */ /* 0x001fc6000f8ec0ff */
[----:B------:R-:W-:Y:S01]  /*23c0*/  UMOV UR5, URZ ;  /* 0x000000ff00057c82 */ /* 0x000fe20008000000 */
[----:B------:R-:W-:-:S08]  /*23d0*/  UMOV UR6, 0x1e ;  /* 0x0000001e00067882 */ /* 0x000fd00000000000 */
.L_x_78:
[----:B------:R-:W-:-:S09]  /*23e0*/  UIMAD UR11, UR6, 0x1c, UR7 ;  /* 0x0000001c060b78a4 */ /* 0x000fd2000f8e0207 */
[----:B------:R-:W0:Y:S02]  /*23f0*/  LDS R43, [UR11+0x18] ;  /* 0x0000180bff2b7984 */ /* 0x000e240008000800 */
[----:B0-----:R-:W-:-:S13]  /*2400*/  ISETP.GE.AND P0, PT, R43, 0x1, PT ;  /* 0x000000012b00780c */ /* 0x001fda0003f06270 */
[----:B------:R-:W-:Y:S05]  /*2410*/  @!P0 BRA `(.L_x_70) ;  /* 0x0000000000288947 */ /* 0x000fea0003800000 */
[----:B------:R-:W0:Y:S01]  /*2420*/  LDS.64 R28, [UR11] ;  /* 0x0000000bff1c7984 */ /* 0x000e220008000a00 */
[----:B------:R-:W-:-:S03]  /*2430*/  IMAD.IADD R4, R4, 0x1, R43 ;  /* 0x0000000104047824 */ /* 0x000fc600078e022b */
[----:B------:R-:W1:Y:S04]  /*2440*/  LDS.64 R30, [UR11+0x8] ;  /* 0x0000080bff1e7984 */ /* 0x000e680008000a00 */
[----:B------:R-:W2:Y:S01]  /*2450*/  LDS.64 R32, [UR11+0x10] ;  /* 0x0000100bff207984 */ /* 0x000ea20008000a00 */
[----:B0-----:R-:W-:Y:S02]  /*2460*/  FMNMX R23, R23, R28, PT ;  /* 0x0000001c17177209 */ /* 0x001fe40003800000 */
[----:B------:R-:W-:Y:S02]  /*2470*/  FMNMX R2, R2, R29, PT ;  /* 0x0000001d02027209 */ /* 0x000fe40003800000 */
[----:B-1----:R-:W-:Y:S02]  /*2480*/  FMNMX R27, R27, R30, PT ;  /* 0x0000001e1b1b7209 */ /* 0x002fe40003800000 */
[----:B------:R-:W-:-:S02]  /*2490*/  FMNMX R16, R16, R31, !PT ;  /* 0x0000001f10107209 */ /* 0x000fc40007800000 */
[----:B--2---:R-:W-:Y:S02]  /*24a0*/  FMNMX R25, R25, R32, !PT ;  /* 0x0000002019197209 */ /* 0x004fe40007800000 */
[----:B------:R-:W-:-:S07]  /*24b0*/  FMNMX R6, R6, R33, !PT ;  /* 0x0000002106067209 */ /* 0x000fce0007800000 */
.L_x_70:
[----:B------:R-:W0:Y:S02]  /*24c0*/  LDS.64 R28, [UR11+-0x8] ;  /* 0xfffff80bff1c7984 */ /* 0x000e240008000a00 */
[----:B0-----:R-:W-:-:S13]  /*24d0*/  ISETP.GE.AND P0, PT, R29, 0x1, PT ;  /* 0x000000011d00780c */ /* 0x001fda0003f06270 */
[----:B------:R-:W-:Y:S05]  /*24e0*/  @!P0 BRA `(.L_x_71) ;  /* 0x0000000000288947 */ /* 0x000fea0003800000 */
[----:B------:R-:W0:Y:S01]  /*24f0*/  LDS.64 R30, [UR11+-0x18] ;  /* 0xffffe80bff1e7984 */ /* 0x000e220008000a00 */
[----:B------:R-:W-:Y:S01]  /*2500*/  FMNMX R6, R6, R28, !PT ;  /* 0x0000001c06067209 */ /* 0x000fe20007800000 */
[----:B------:R-:W-:Y:S02]  /*2510*/  IMAD.IADD R4, R4, 0x1, R29 ;  /* 0x0000000104047824 */ /* 0x000fe400078e021d */
[----:B------:R-:W1:Y:S04]  /*2520*/  LDS.64 R32, [UR11+-0x10] ;  /* 0xfffff00bff207984 */ /* 0x000e680008000a00 */
[----:B------:R-:W2:Y:S01]  /*2530*/  LDS R42, [UR11+-0x1c] ;  /* 0xffffe40bff2a7984 */ /* 0x000ea20008000800 */
[----:B0-----:R-:W-:Y:S02]  /*2540*/  FMNMX R2, R2, R30, PT ;  /* 0x0000001e02027209 */ /* 0x001fe40003800000 */
[----:B------:R-:W-:-:S02]  /*2550*/  FMNMX R27, R27, R31, PT ;  /* 0x0000001f1b1b7209 */ /* 0x000fc40003800000 */
[----:B-1----:R-:W-:Y:S02]  /*2560*/  FMNMX R16, R16, R32, !PT ;  /* 0x0000002010107209 */ /* 0x002fe40007800000 */
[----:B------:R-:W-:Y:S02]  /*2570*/  FMNMX R25, R25, R33, !PT ;  /* 0x0000002119197209 */ /* 0x000fe40007800000 */
[----:B--2---:R-:W-:-:S07]  /*2580*/  FMNMX R23, R23, R42, PT ;  /* 0x0000002a17177209 */ /* 0x004fce0003800000 */
.L_x_71:
[----:B------:R-:W0:Y:S02]  /*2590*/  LDS R43, [UR11+-0x20] ;  /* 0xffffe00bff2b7984 */ /* 0x000e240008000800 */
[----:B0-----:R-:W-:-:S13]  /*25a0*/  ISETP.GE.AND P0, PT, R43, 0x1, PT ;  /* 0x000000012b00780c */ /* 0x001fda0003f06270 */
[----:B------:R-:W-:Y:S05]  /*25b0*/  @!P0 BRA `(.L_x_72) ;  /* 0x0000000000288947 */ /* 0x000fea0003800000 */
[----:B------:R-:W0:Y:S01]  /*25c0*/  LDS.64 R28, [UR11+-0x38] ;  /* 0xffffc80bff1c7984 */ /* 0x000e220008000a00 */
[----:B------:R-:W-:-:S03]  /*25d0*/  IMAD.IADD R4, R4, 0x1, R43 ;  /* 0x0000000104047824 */ /* 0x000fc600078e022b */
[----:B------:R-:W1:Y:S04]  /*25e0*/  LDS.64 R30, [UR11+-0x30] ;  /* 0xffffd00bff1e7984 */ /* 0x000e680008000a00 */
[----:B------:R-:W2:Y:S01]  /*25f0*/  LDS.64 R32, [UR11+-0x28] ;  /* 0xffffd80bff207984 */ /* 0x000ea20008000a00 */
[----:B0-----:R-:W-:Y:S02]  /*2600*/  FMNMX R23, R23, R28, PT ;  /* 0x0000001c17177209 */ /* 0x001fe40003800000 */
[----:B------:R-:W-:Y:S02]  /*2610*/  FMNMX R2, R2, R29, PT ;  /* 0x0000001d02027209 */ /* 0x000fe40003800000 */
[----:B-1----:R-:W-:Y:S02]  /*2620*/  FMNMX R27, R27, R30, PT ;  /* 0x0000001e1b1b7209 */ /* 0x002fe40003800000 */
[----:B------:R-:W-:-:S02]  /*2630*/  FMNMX R16, R16, R31, !PT ;  /* 0x0000001f10107209 */ /* 0x000fc40007800000 */
[----:B--2---:R-:W-:Y:S02]  /*2640*/  FMNMX R25, R25, R32, !PT ;  /* 0x0000002019197209 */ /* 0x004fe40007800000 */
[----:B------:R-:W-:-:S07]  /*2650*/  FMNMX R6, R6, R33, !PT ;  /* 0x0000002106067209 */ /* 0x000fce0007800000 */
.L_x_72:
        /* <DEDUP_REMOVED lines=13> */
.L_x_73:
        /* <DEDUP_REMOVED lines=13> */
.L_x_74:
        /* <DEDUP_REMOVED lines=13> */
.L_x_75:
        /* <DEDUP_REMOVED lines=13> */
.L_x_76:
[----:B------:R-:W0:Y:S01]  /*29a0*/  LDS.64 R28, [UR11+-0xb0] ;  /* 0xffff500bff1c7984 */ /* 0x000e220008000a00 */
[----:B------:R-:W-:-:S06]  /*29b0*/  UIADD3 UR5, UPT, UPT, UR5, 0x8, URZ ;  /* 0x0000000805057890 */ /* 0x000fcc000fffe0ff */
[----:B------:R-:W-:Y:S02]  /*29c0*/  ISETP.NE.AND P1, PT, R41, UR5, PT ;  /* 0x0000000529007c0c */ /* 0x000fe4000bf25270 */
[----:B0-----:R-:W-:-:S13]  /*29d0*/  ISETP.GE.AND P0, PT, R29, 0x1, PT ;  /* 0x000000011d00780c */ /* 0x001fda0003f06270 */
[----:B------:R-:W-:Y:S05]  /*29e0*/  @!P0 BRA `(.L_x_77) ;  /* 0x0000000000288947 */ /* 0x000fea0003800000 */
[----:B------:R-:W0:Y:S01]  /*29f0*/  LDS.64 R30, [UR11+-0xc0] ;  /* 0xffff400bff1e7984 */ /* 0x000e220008000a00 */
[----:B------:R-:W-:Y:S01]  /*2a00*/  FMNMX R6, R6, R28, !PT ;  /* 0x0000001c06067209 */ /* 0x000fe20007800000 */
[----:B------:R-:W-:Y:S02]  /*2a10*/  IMAD.IADD R4, R4, 0x1, R29 ;  /* 0x0000000104047824 */ /* 0x000fe400078e021d */
[----:B------:R-:W1:Y:S04]  /*2a20*/  LDS R42, [UR11+-0xc4] ;  /* 0xffff3c0bff2a7984 */ /* 0x000e680008000800 */
[----:B------:R-:W2:Y:S01]  /*2a30*/  LDS.64 R32, [UR11+-0xb8] ;  /* 0xffff480bff207984 */ /* 0x000ea20008000a00 */
[----:B0-----:R-:W-:Y:S02]  /*2a40*/  FMNMX R2, R2, R30, PT ;  /* 0x0000001e02027209 */ /* 0x001fe40003800000 */
[----:B------:R-:W-:-:S02]  /*2a50*/  FMNMX R27, R27, R31, PT ;  /* 0x0000001f1b1b7209 */ /* 0x000fc40003800000 */
[----:B-1----:R-:W-:Y:S02]  /*2a60*/  FMNMX R23, R23, R42, PT ;  /* 0x0000002a17177209 */ /* 0x002fe40003800000 */
[----:B--2---:R-:W-:Y:S02]  /*2a70*/  FMNMX R16, R16, R32, !PT ;  /* 0x0000002010107209 */ /* 0x004fe40007800000 */
[----:B------:R-:W-:-:S07]  /*2a80*/  FMNMX R25, R25, R33, !PT ;  /* 0x0000002119197209 */ /* 0x000fce0007800000 */
.L_x_77:
[----:B------:R-:W-:Y:S01]  /*2a90*/  UIADD3 UR6, UPT, UPT, UR6, -0x8, URZ ;  /* 0xfffffff806067890 */ /* 0x000fe2000fffe0ff */
[----:B------:R-:W-:Y:S11]  /*2aa0*/  @P1 BRA `(.L_x_78) ;  /* 0xfffffff8004c1947 */ /* 0x000ff6000383ffff */
.L_x_69:
[----:B------:R-:W-:-:S04]  /*2ab0*/  IADD3 R28, PT, PT, -R38, 0x1e, RZ ;  /* 0x0000001e261c7810 */ /* 0x000fc80007ffe1ff */
[----:B------:R-:W-:-:S13]  /*2ac0*/  LOP3.LUT P0, RZ, R28, 0x7, RZ, 0xc0, !PT ;  /* 0x000000071cff7812 */ /* 0x000fda000780c0ff */
[----:B------:R-:W-:Y:S05]  /*2ad0*/  @!P0 BRA `(.L_x_68) ;  /* 0x0000000400e08947 */ /* 0x000fea0003800000 */
[----:B------:R-:W-:-:S05]  /*2ae0*/  IMAD.MOV R41, RZ, RZ, -R36 ;  /* 0x000000ffff297224 */ /* 0x000fca00078e0a24 */
[----:B------:R-:W-:-:S05]  /*2af0*/  PRMT R41, R41, 0x7710, RZ ;  /* 0x0000771029297816 */ /* 0x000fca00000000ff */
[----:B------:R-:W-:-:S05]  /*2b00*/  VIADD R41, R41, 0x6 ;  /* 0x0000000629297836 */ /* 0x000fca0000000000 */
[----:B------:R-:W-:-:S05]  /*2b10*/  LOP3.LUT R41, R41, 0x7, RZ, 0xc0, !PT ;  /* 0x0000000729297812 */ /* 0x000fca00078ec0ff */
[----:B------:R-:W-:-:S05]  /*2b20*/  VIADD R28, R41, 0xffffffff ;  /* 0xffffffff291c7836 */ /* 0x000fca0000000000 */
[----:B------:R-:W-:-:S13]  /*2b30*/  ISETP.GE.U32.AND P0, PT, R28, 0x3, PT ;  /* 0x000000031c00780c */ /* 0x000fda0003f06070 */
[----:B------:R-:W-:Y:S05]  /*2b40*/  @!P0 BRA `(.L_x_79) ;  /* 0x0000000000e48947 */ /* 0x000fea0003800000 */
[----:B------:R-:W0:Y:S01]  /*2b50*/  S2UR UR7, SR_CgaCtaId ;  /* 0x00000000000779c3 */ /* 0x000e220000008800 */
[----:B------:R-:W-:Y:S02]  /*2b60*/  UMOV UR5, 0x400 ;  /* 0x0000040000057882 */ /* 0x000fe40000000000 */
[----:B0-----:R-:W-:-:S04]  /*2b70*/  ULEA UR5, UR7, UR5, 0x18 ;  /* 0x0000000507057291 */ /* 0x001fc8000f8ec0ff */
        /* <DEDUP_REMOVED lines=14> */
.L_x_80:
        /* <DEDUP_REMOVED lines=13> */
.L_x_81:
        /* <DEDUP_REMOVED lines=13> */
.L_x_82:
[----:B------:R-:W0:Y:S01]  /*2e00*/  LDS.64 R28, [UR5+-0x40] ;  /* 0xffffc005ff1c7984 */ /* 0x000e220008000a00 */
[----:B------:R-:W-:Y:S01]  /*2e10*/  UIADD3 UR6, UPT, UPT, UR6, -0x4, URZ ;  /* 0xfffffffc06067890 */ /* 0x000fe2000fffe0ff */
        /* <DEDUP_REMOVED lines=12> */
.L_x_79:
        /* <DEDUP_REMOVED lines=22> */
.L_x_84:
        /* <DEDUP_REMOVED lines=14> */
.L_x_83:
[----:B------:R-:W-:-:S04]  /*3120*/  LOP3.LUT R28, R37, 0x1, RZ, 0xc0, !PT ;  /* 0x00000001251c7812 */ /* 0x000fc800078ec0ff */
[----:B------:R-:W-:-:S13]  /*3130*/  ISETP.NE.U32.AND P0, PT, R28, 0x1, PT ;  /* 0x000000011c00780c */ /* 0x000fda0003f05070 */
[----:B------:R-:W-:Y:S05]  /*3140*/  @P0 BRA `(.L_x_68) ;  /* 0x0000000000440947 */ /* 0x000fea0003800000 */
        /* <DEDUP_REMOVED lines=17> */
.L_x_68:
[----:B------:R-:W-:Y:S01]  /*3260*/  FADD R16, -R23, R16 ;  /* 0x0000001017107221 */ /* 0x000fe20000000100 */
[----:B------:R-:W-:Y:S01]  /*3270*/  FADD R23, -R2, R25 ;  /* 0x0000001902177221 */ /* 0x000fe20000000100 */
[----:B------:R-:W-:Y:S01]  /*3280*/  FADD R2, -R5, R26 ;  /* 0x0000001a05027221 */ /* 0x000fe20000000100 */
[----:B------:R-:W-:Y:S01]  /*3290*/  FADD R3, -R3, R34 ;  /* 0x0000002203037221 */ /* 0x000fe20000000100 */
[----:B------:R-:W-:Y:S01]  /*32a0*/  FADD R25, -R27, R6 ;  /* 0x000000061b197221 */ /* 0x000fe20000000100 */
[----:B------:R-:W-:Y:S01]  /*32b0*/  FMUL R26, R16, R23 ;  /* 0x00000017101a7220 */ /* 0x000fe20000400000 */
[----:B------:R-:W-:Y:S01]  /*32c0*/  FADD R5, -R24, R35 ;  /* 0x0000002318057221 */ /* 0x000fe20000000100 */
[----:B------:R-:W-:Y:S01]  /*32d0*/  FMUL R6, R2, R3 ;  /* 0x0000000302067220 */ /* 0x000fe20000400000 */
[----:B------:R-:W-:Y:S02]  /*32e0*/  VIADD R36, R36, 0x1 ;  /* 0x0000000124247836 */ /* 0x000fe40000000000 */
[----:B------:R-:W-:Y:S01]  /*32f0*/  FFMA R23, R23, R25, R26 ;  /* 0x0000001917177223 */ /* 0x000fe2000000001a */
[----:B------:R-:W-:-:S02]  /*3300*/  VIADD R37, R37, 0x1 ;  /* 0x0000000125257836 */ /* 0x000fc40000000000 */
[----:B------:R-:W-:Y:S01]  /*3310*/  FFMA R3, R3, R5, R6 ;  /* 0x0000000503037223 */ /* 0x000fe20000000006 */
[----:B------:R-:W-:Y:S01]  /*3320*/  I2FP.F32.S32 R6, R4 ;  /* 0x0000000400067245 */ /* 0x000fe20000201400 */
[----:B------:R-:W-:Y:S02]  /*3330*/  FFMA R23, R16, R25, R23 ;  /* 0x0000001910177223 */ /* 0x000fe40000000017 */
[----:B------:R-:W-:Y:S01]  /*3340*/  FFMA R3, R2, R5, R3 ;  /* 0x0000000502037223 */ /* 0x000fe20000000003 */
[----:B------:R-:W-:Y:S01]  /*3350*/  I2FP.F32.S32 R2, R7 ;  /* 0x0000000700027245 */ /* 0x000fe20000201400 */
[----:B------:R-:W-:Y:S02]  /*3360*/  FADD R23, R23, R23 ;  /* 0x0000001717177221 */ /* 0x000fe40000000000 */
[----:B------:R-:W-:Y:S02]  /*3370*/  FADD R3, R3, R3 ;  /* 0x0000000303037221 */ /* 0x000fe40000000000 */
[----:B------:R-:W-:-:S04]  /*3380*/  FMUL R23, R6, R23 ;  /* 0x0000001706177220 */ /* 0x000fc80000400000 */
[----:B------:R-:W-:Y:S01]  /*3390*/  FFMA R3, R2, R3, R23 ;  /* 0x0000000302037223 */ /* 0x000fe20000000017 */
[----:B------:R-:W-:-:S04]  /*33a0*/  VIMNMX R2, PT, PT, R4, R7, PT ;  /* 0x0000000704027248 */ /* 0x000fc80003fe0100 */
[----:B------:R-:W-:-:S04]  /*33b0*/  FSETP.GEU.AND P0, PT, R3, R40, PT ;  /* 0x000000280300720b */ /* 0x000fc80003f0e000 */
[----:B------:R-:W-:-:S04]  /*33c0*/  ISETP.GT.AND P0, PT, R2, RZ, !P0 ;  /* 0x000000ff0200720c */ /* 0x000fc80004704270 */
[C---:B------:R-:W-:Y:S01]  /*33d0*/  SEL R39, R38.reuse, R39, P0 ;  /* 0x0000002726277207 */ /* 0x040fe20000000000 */
[----:B------:R-:W-:Y:S01]  /*33e0*/  VIADD R38, R38, 0x1 ;  /* 0x0000000126267836 */ /* 0x000fe20000000000 */
[----:B------:R-:W-:-:S04]  /*33f0*/  FSEL R40, R3, R40, P0 ;  /* 0x0000002803287208 */ /* 0x000fc80000000000 */
[----:B------:R-:W-:-:S13]  /*3400*/  ISETP.NE.AND P1, PT, R38, 0x1f, PT ;  /* 0x0000001f2600780c */ /* 0x000fda0003f25270 */
[----:B------:R-:W-:Y:S05]  /*3410*/  @P1 BRA `(.L_x_85) ;  /* 0xffffffd800a01947 */ /* 0x000fea000383ffff */
[----:B------:R-:W-:-:S13]  /*3420*/  ISETP.NE.AND P0, PT, R39, -0x1, PT ;  /* 0xffffffff2700780c */ /* 0x000fda0003f05270 */
[----:B------:R-:W-:Y:S05]  /*3430*/  @!P0 BRA `(.L_x_50) ;  /* 0x0000000000508947 */ /* 0x000fea0003800000 */
[----:B------:R-:W0:Y:S02]  /*3440*/  LDCU.64 UR6, c[0x0][0x390] ;  /* 0x00007200ff0677ac */ /* 0x000e240008000a00 */
[----:B0-----:R-:W-:-:S06]  /*3450*/  UIMAD.WIDE.U32 UR6, UR4, 0x20, UR6 ;  /* 0x00000020040678a5 */ /* 0x001fcc000f8e0006 */
[----:B------:R-:W-:Y:S02]  /*3460*/  IMAD.U32 R2, RZ, RZ, UR6 ;  /* 0x00000006ff027e24 */ /* 0x000fe4000f8e00ff */
[----:B------:R-:W-:-:S05]  /*3470*/  IMAD.U32 R3, RZ, RZ, UR7 ;  /* 0x00000007ff037e24 */ /* 0x000fca000f8e00ff */
[----:B------:R-:W2:Y:S01]  /*3480*/  LDG.E R5, desc[UR8][R2.64+0x18] ;  /* 0x0000180802057981 */ /* 0x000ea2000c1e1900 */
[----:B------:R-:W-:Y:S01]  /*3490*/  UIADD3 UR6, UP0, UPT, UR6, 0x18, URZ ;  /* 0x0000001806067890 */ /* 0x000fe2000ff1e0ff */
[----:B------:R-:W-:Y:S01]  /*34a0*/  IMAD.MOV.U32 R13, RZ, RZ, -0x1 ;  /* 0xffffffffff0d7424 */ /* 0x000fe200078e00ff */
[----:B------:R-:W-:Y:S02]  /*34b0*/  ULEA UR5, UR4, 0x1, 0x1 ;  /* 0x0000000104057891 */ /* 0x000fe4000f8e08ff */
[----:B------:R-:W-:-:S04]  /*34c0*/  UIADD3.X UR7, UPT, UPT, URZ, UR7, URZ, UP0, !UPT ;  /* 0x00000007ff077290 */ /* 0x000fc800087fe4ff */
[----:B------:R-:W-:Y:S01]  /*34d0*/  UIMAD.WIDE.U32 UR6, UR4, 0x20, UR6 ;  /* 0x00000020040678a5 */ /* 0x000fe2000f8e0006 */
[----:B------:R-:W-:-:S05]  /*34e0*/  IMAD.U32 R15, RZ, RZ, UR5 ;  /* 0x00000005ff0f7e24 */ /* 0x000fca000f8e00ff */
[----:B------:R-:W-:Y:S02]  /*34f0*/  IMAD.U32 R8, RZ, RZ, UR6 ;  /* 0x00000006ff087e24 */ /* 0x000fe4000f8e00ff */
[----:B------:R-:W-:-:S05]  /*3500*/  IMAD.U32 R9, RZ, RZ, UR7 ;  /* 0x00000007ff097e24 */ /* 0x000fca000f8e00ff */
[----:B------:R0:W-:Y:S04]  /*3510*/  STG.E desc[UR8][R8.64+0x24], R7 ;  /* 0x0000240708007986 */ /* 0x0001e8000c101908 */
[----:B------:R0:W-:Y:S01]  /*3520*/  STG.E desc[UR8][R8.64+0x44], R4 ;  /* 0x0000440408007986 */ /* 0x0001e2000c101908 */
[----:B--2---:R-:W-:-:S03]  /*3530*/  IMAD.IADD R11, R5, 0x1, R7 ;  /* 0x00000001050b7824 */ /* 0x004fc600078e0207 */
[----:B------:R0:W-:Y:S04]  /*3540*/  STG.E desc[UR8][R8.64+0x20], R5 ;  /* 0x0000200508007986 */ /* 0x0001e8000c101908 */
[----:B------:R0:W-:Y:S04]  /*3550*/  STG.E desc[UR8][R8.64+0x40], R11 ;  /* 0x0000400b08007986 */ /* 0x0001e8000c101908 */
[----:B------:R0:W-:Y:S04]  /*3560*/  STG.E desc[UR8][R2.64+0x1c], R13 ;  /* 0x00001c0d02007986 */ /* 0x0001e8000c101908 */
[----:B------:R0:W-:Y:S02]  /*3570*/  STG.E desc[UR8][R2.64+0x18], R15 ;  /* 0x0000180f02007986 */ /* 0x0001e4000c101908 */
.L_x_50:
[----:B------:R-:W-:Y:S05]  /*3580*/  BSYNC.RECONVERGENT B0 ;  /* 0x0000000000007941 */ /* 0x000fea0003800200 */
.L_x_49:
[----:B------:R-:W-:Y:S06]  /*3590*/  BAR.SYNC.DEFER_BLOCKING 0x0 ;  /* 0x0000000000007b1d */ /* 0x000fec0000010000 */
.L_x_28:
[----:B------:R-:W5:Y:S02]  /*35a0*/  LDCU UR5, c[0x0][0x398] ;  /* 0x00007300ff0577ac */ /* 0x000f640008000800 */
[----:B-----5:R-:W-:Y:S02]  /*35b0*/  UIADD3 UR6, UPT, UPT, UR5, -0x2, URZ ;  /* 0xfffffffe05067890 */ /* 0x020fe4000fffe0ff */
[----:B------:R-:W-:Y:S02]  /*35c0*/  UIADD3 UR5, UPT, UPT, UR4, 0x1, URZ ;  /* 0x0000000104057890 */ /* 0x000fe4000fffe0ff */
[----:B------:R-:W-:-:S05]  /*35d0*/  UISETP.NE.AND UP0, UPT, UR4, UR6, UPT ;  /* 0x000000060400728c */ /* 0x000fca000bf05270 */
[----:B------:R-:W-:-:S04]  /*35e0*/  UMOV UR4, UR5 ;  /* 0x0000000500047c82 */ /* 0x000fc80008000000 */
[----:B------:R-:W-:Y:S05]  /*35f0*/  BRA.U UP0, `(.L_x_86) ;  /* 0xffffffcd00187547 */ /* 0x000fea000b83ffff */
[----:B------:R-:W-:Y:S05]  /*3600*/  EXIT ;  /* 0x000000000000794d */ /* 0x000fea0003800000 */
        .weak           $__internal_2_$__cuda_sm3x_div_rn_noftz_f32_slowpath
        .type           $__internal_2_$__cuda_sm3x_div_rn_noftz_f32_slowpath,@function
        .size           $__internal_2_$__cuda_sm3x_div_rn_noftz_f32_slowpath,(.L_x_99 - $__internal_2_$__cuda_sm3x_div_rn_noftz_f32_slowpath)
$__internal_2_$__cuda_sm3x_div_rn_noftz_f32_slowpath:
[--C-:B------:R-:W-:Y:S01]  /*3610*/  SHF.R.U32.HI R17, RZ, 0x17, R3.reuse ;  /* 0x00000017ff117819 */ /* 0x100fe20000011603 */
[----:B------:R-:W-:Y:S01]  /*3620*/  IMAD.MOV.U32 R18, RZ, RZ, R3 ;  /* 0x000000ffff127224 */ /* 0x000fe200078e0003 */
[--C-:B------:R-:W-:Y:S02]  /*3630*/  SHF.R.U32.HI R15, RZ, 0x17, R2.reuse ;  /* 0x00000017ff0f7819 */ /* 0x100fe40000011602 */
[----:B------:R-:W-:Y:S02]  /*3640*/  LOP3.LUT R25, R17, 0xff, RZ, 0xc0, !PT ;  /* 0x000000ff11197812 */ /* 0x000fe400078ec0ff */
[----:B------:R-:W-:Y:S01]  /*3650*/  LOP3.LUT R22, R15, 0xff, RZ, 0xc0, !PT ;  /* 0x000000ff0f167812 */ /* 0x000fe200078ec0ff */
[----:B------:R-:W-:Y:S02]  /*3660*/  IMAD.MOV.U32 R15, RZ, RZ, R2 ;  /* 0x000000ffff0f7224 */ /* 0x000fe400078e0002 */
[----:B------:R-:W-:Y:S02]  /*3670*/  VIADD R20, R25, 0xffffffff ;  /* 0xffffffff19147836 */ /* 0x000fe40000000000 */
[----:B------:R-:W-:-:S03]  /*3680*/  VIADD R19, R22, 0xffffffff ;  /* 0xffffffff16137836 */ /* 0x000fc60000000000 */
[----:B------:R-:W-:-:S04]  /*3690*/  ISETP.GT.U32.AND P0, PT, R20, 0xfd, PT ;  /* 0x000000fd1400780c */ /* 0x000fc80003f04070 */
[----:B------:R-:W-:-:S13]  /*36a0*/  ISETP.GT.U32.OR P0, PT, R19, 0xfd, P0 ;  /* 0x000000fd1300780c */ /* 0x000fda0000704470 */
[----:B------:R-:W-:Y:S01]  /*36b0*/  @!P0 IMAD.MOV.U32 R17, RZ, RZ, RZ ;  /* 0x000000ffff118224 */ /* 0x000fe200078e00ff */
        /* <DEDUP_REMOVED lines=22> */
[----:B------:R-:W-:Y:S02]  /*3820*/  @!P1 FFMA R18, R3, 1.84467440737095516160e+19, RZ ;  /* 0x5f80000003129823 */ /* 0x000fe400000000ff */
[----:B------:R-:W-:-:S07]  /*3830*/  @!P1 VIADD R17, R17, 0x40 ;  /* 0x0000004011119836 */ /* 0x000fce0000000000 */
.L_x_87:
[----:B------:R-:W-:-:S05]  /*3840*/  LEA R19, R25, 0xc0800000, 0x17 ;  /* 0xc080000019137811 */ /* 0x000fca00078eb8ff */
[----:B------:R-:W-:Y:S02]  /*3850*/  IMAD.IADD R19, R18, 0x1, -R19 ;  /* 0x0000000112137824 */ /* 0x000fe400078e0a13 */
[----:B------:R-:W-:Y:S02]  /*3860*/  VIADD R18, R22, 0xffffff81 ;  /* 0xffffff8116127836 */ /* 0x000fe40000000000 */
[----:B------:R-:W0:Y:S01]  /*3870*/  MUFU.RCP R20, R19 ;  /* 0x0000001300147308 */ /* 0x000e220000001000 */
[----:B------:R-:W-:Y:S01]  /*3880*/  FADD.FTZ R21, -R19, -RZ ;  /* 0x800000ff13157221 */ /* 0x000fe20000010100 */
[C---:B------:R-:W-:Y:S01]  /*3890*/  IMAD R2, R18.reuse, -0x800000, R15 ;  /* 0xff80000012027824 */ /* 0x040fe200078e020f */
[----:B------:R-:W-:-:S05]  /*38a0*/  IADD3 R18, PT, PT, R18, 0x7f, -R25 ;  /* 0x0000007f12127810 */ /* 0x000fca0007ffe819 */
[----:B------:R-:W-:Y:S02]  /*38b0*/  IMAD.IADD R18, R18, 0x1, R17 ;  /* 0x0000000112127824 */ /* 0x000fe400078e0211 */
[----:B0-----:R-:W-:-:S04]  /*38c0*/  FFMA R23, R20, R21, 1 ;  /* 0x3f80000014177423 */ /* 0x001fc80000000015 */
        /* <DEDUP_REMOVED lines=19> */
[CCC-:B------:R-:W-:Y:S01]  /*3a00*/  FFMA.RZ R2, R22.reuse, R20.reuse, R23.reuse ;  /* 0x0000001416027223 */ /* 0x1c0fe2000000c017 */
[C---:B------:R-:W-:Y:S02]  /*3a10*/  VIADD R19, R21.reuse, 0x20 ;  /* 0x0000002015137836 */ /* 0x040fe40000000000 */
[-CC-:B------:R-:W-:Y:S01]  /*3a20*/  FFMA.RM R17, R22, R20.reuse, R23.reuse ;  /* 0x0000001416117223 */ /* 0x180fe20000004017 */
[C---:B------:R-:W-:Y:S02]  /*3a30*/  ISETP.NE.AND P3, PT, R21.reuse, RZ, PT ;  /* 0x000000ff1500720c */ /* 0x040fe40003f65270 */
[----:B------:R-:W-:Y:S01]  /*3a40*/  LOP3.LUT R18, R2, 0x7fffff, RZ, 0xc0, !PT ;  /* 0x007fffff02127812 */ /* 0x000fe200078ec0ff */
[----:B------:R-:W-:Y:S01]  /*3a50*/  FFMA.RP R2, R22, R20, R23 ;  /* 0x0000001416027223 */ /* 0x000fe20000008017 */
[----:B------:R-:W-:Y:S01]  /*3a60*/  IMAD.MOV R20, RZ, RZ, -R21 ;  /* 0x000000ffff147224 */ /* 0x000fe200078e0a15 */
[----:B------:R-:W-:Y:S02]  /*3a70*/  ISETP.NE.AND P1, PT, R21, RZ, PT ;  /* 0x000000ff1500720c */ /* 0x000fe40003f25270 */
        /* <DEDUP_REMOVED lines=14> */
.L_x_93:
[----:B------:R-:W-:-:S04]  /*3b60*/  LOP3.LUT R15, R15, 0x80000000, RZ, 0xc0, !PT ;  /* 0x800000000f0f7812 */ /* 0x000fc800078ec0ff */
[----:B------:R-:W-:Y:S01]  /*3b70*/  LOP3.LUT R15, R15, 0x7f800000, RZ, 0xfc, !PT ;  /* 0x7f8000000f0f7812 */ /* 0x000fe200078efcff */
[----:B------:R-:W-:Y:S06]  /*3b80*/  BRA `(.L_x_94) ;  /* 0x0000000000287947 */ /* 0x000fec0003800000 */
.L_x_92:
[----:B------:R-:W-:Y:S01]  /*3b90*/  IMAD R15, R18, 0x800000, R15 ;  /* 0x00800000120f7824 */ /* 0x000fe200078e020f */
[----:B------:R-:W-:Y:S06]  /*3ba0*/  BRA `(.L_x_94) ;  /* 0x0000000000207947 */ /* 0x000fec0003800000 */
.L_x_91:
[----:B------:R-:W-:-:S04]  /*3bb0*/  LOP3.LUT R15, R18, 0x80000000, R15, 0x48, !PT ;  /* 0x80000000120f7812 */ /* 0x000fc800078e480f */
[----:B------:R-:W-:Y:S01]  /*3bc0*/  LOP3.LUT R15, R15, 0x7f800000, RZ, 0xfc, !PT ;  /* 0x7f8000000f0f7812 */ /* 0x000fe200078efcff */
[----:B------:R-:W-:Y:S06]  /*3bd0*/  BRA `(.L_x_94) ;  /* 0x0000000000147947 */ /* 0x000fec0003800000 */
.L_x_90:
[----:B------:R-:W-:Y:S01]  /*3be0*/  LOP3.LUT R15, R18, 0x80000000, R15, 0x48, !PT ;  /* 0x80000000120f7812 */ /* 0x000fe200078e480f */
[----:B------:R-:W-:Y:S06]  /*3bf0*/  BRA `(.L_x_94) ;  /* 0x00000000000c7947 */ /* 0x000fec0003800000 */
.L_x_89:
[----:B------:R-:W0:Y:S01]  /*3c00*/  MUFU.RSQ R15, -QNAN ;  /* 0xffc00000000f7908 */ /* 0x000e220000001400 */
[----:B------:R-:W-:Y:S05]  /*3c10*/  BRA `(.L_x_94) ;  /* 0x0000000000047947 */ /* 0x000fea0003800000 */
.L_x_88:
[----:B------:R-:W-:-:S07]  /*3c20*/  FADD.FTZ R15, R2, R3 ;  /* 0x00000003020f7221 */ /* 0x000fce0000010000 */
.L_x_94:
[----:B------:R-:W-:-:S04]  /*3c30*/  IMAD.MOV.U32 R17, RZ, RZ, 0x0 ;  /* 0x00000000ff117424 */ /* 0x000fc800078e00ff */
[----:B0-----:R-:W-:Y:S05]  /*3c40*/  RET.REL.NODEC R16 `(buildBVHKernel) ;  /* 0xffffffc010ec7950 */ /* 0x001fea0003c3ffff */
.L_x_95:
        /* <DEDUP_REMOVED lines=11> */
.L_x_99:


//--------------------- .text.computeVertexAABBs  --------------------------
	.section	.text.computeVertexAABBs,"ax",@progbits
	.align	128
        .global         computeVertexAABBs
        .type           computeVertexAABBs,@function
        .size           computeVertexAABBs,(.L_x_103 - computeVertexAABBs)
        .other          computeVertexAABBs,@"STO_CUDA_ENTRY STV_DEFAULT"
computeVertexAABBs:
.text.computeVertexAABBs:
        /* <DEDUP_REMOVED lines=8> */
[----:B------:R-:W0:Y:S01]  /*0080*/  LDC.64 R2, c[0x0][0x380] ;  /* 0x0000e000ff027b82 */ /* 0x000e220000000a00 */
[----:B------:R-:W1:Y:S01]  /*0090*/  LDCU.64 UR4, c[0x0][0x358] ;  /* 0x00006b00ff0477ac */ /* 0x000e620008000a00 */
[----:B------:R-:W2:Y:S06]  /*00a0*/  LDCU UR6, c[0x0][0x394] ;  /* 0x00007280ff0677ac */ /* 0x000eac0008000800 */
[----:B------:R-:W3:Y:S01]  /*00b0*/  LDC.64 R4, c[0x0][0x388] ;  /* 0x0000e200ff047b82 */ /* 0x000ee20000000a00 */
[----:B0-----:R-:W-:-:S05]  /*00c0*/  IMAD.WIDE R2, R7, 0xc, R2 ;  /* 0x0000000c07027825 */ /* 0x001fca00078e0202 */
[----:B-1----:R-:W2:Y:S04]  /*00d0*/  LDG.E R0, desc[UR4][R2.64] ;  /* 0x0000000402007981 */ /* 0x002ea8000c1e1900 */
[----:B------:R-:W4:Y:S04]  /*00e0*/  LDG.E R6, desc[UR4][R2.64+0x4] ;  /* 0x0000040402067981 */ /* 0x000f28000c1e1900 */
[----:B------:R-:W5:Y:S01]  /*00f0*/  LDG.E R8, desc[UR4][R2.64+0x8] ;  /* 0x0000080402087981 */ /* 0x000f62000c1e1900 */
[----:B---3--:R-:W-:-:S04]  /*0100*/  IMAD.WIDE R4, R7, 0x18, R4 ;  /* 0x0000001807047825 */ /* 0x008fc800078e0204 */
[C---:B--2---:R-:W-:Y:S01]  /*0110*/  FADD R7, R0.reuse, -UR6 ;  /* 0x8000000600077e21 */ /* 0x044fe20008000000 */
[----:B------:R-:W-:Y:S01]  /*0120*/  FADD R13, R0, UR6 ;  /* 0x00000006000d7e21 */ /* 0x000fe20008000000 */
[C---:B----4-:R-:W-:Y:S01]  /*0130*/  FADD R9, R6.reuse, -UR6 ;  /* 0x8000000606097e21 */ /* 0x050fe20008000000 */
[----:B------:R-:W-:Y:S02]  /*0140*/  FADD R15, R6, UR6 ;  /* 0x00000006060f7e21 */ /* 0x000fe40008000000 */
[----:B------:R-:W-:Y:S01]  /*0150*/  STG.E desc[UR4][R4.64], R7 ;  /* 0x0000000704007986 */ /* 0x000fe2000c101904 */
[C---:B-----5:R-:W-:Y:S01]  /*0160*/  FADD R11, R8.reuse, -UR6 ;  /* 0x80000006080b7e21 */ /* 0x060fe20008000000 */
[----:B------:R-:W-:Y:S02]  /*0170*/  FADD R17, R8, UR6 ;  /* 0x0000000608117e21 */ /* 0x000fe40008000000 */
[----:B------:R-:W-:Y:S04]  /*0180*/  STG.E desc[UR4][R4.64+0xc], R13 ;  /* 0x00000c0d04007986 */ /* 0x000fe8000c101904 */
[----:B------:R-:W-:Y:S04]  /*0190*/  STG.E desc[UR4][R4.64+0x4], R9 ;  /* 0x0000040904007986 */ /* 0x000fe8000c101904 */
[----:B------:R-:W-:Y:S04]  /*01a0*/  STG.E desc[UR4][R4.64+0x10], R15 ;  /* 0x0000100f04007986 */ /* 0x000fe8000c101904 */
[----:B------:R-:W-:Y:S04]  /*01b0*/  STG.E desc[UR4][R4.64+0x8], R11 ;  /* 0x0000080b04007986 */ /* 0x000fe8000c101904 */
[----:B------:R-:W-:Y:S01]  /*01c0*/  STG.E desc[UR4][R4.64+0x14], R17 ;  /* 0x0000141104007986 */ /* 0x000fe2000c101904 */
[----:B------:R-:W-:Y:S05]  /*01d0*/  EXIT ;  /* 0x000000000000794d */ /* 0x000fea0003800000 */
.L_x_96:
        /* <DEDUP_REMOVED lines=10> */
.L_x_103:


//--------------------- .nv.shared.reserved.0     --------------------------
	.section	.nv.shared.reserved.0,"aw",@nobits
	.weak		__nv_reservedSMEM_offset_0_alias
	.size		__nv_reservedSMEM_offset_0_alias, 0, 64
	.other		__nv_reservedSMEM_offset_0_alias,@"STO_CUDA_RESERVED_SHARED STV_DEFAULT"
__nv_reservedSMEM_offset_0_alias:
	.zero		0
	.zero		64


//--------------------- .nv.shared.detectContactsKernel --------------------------
	.section	.nv.shared.detectContactsKernel,"aw",@nobits
	.sectionflags	@""
	.align	4
.nv.shared.detectContactsKernel:
	.zero		1284


//--------------------- .nv.shared.buildBVHKernel --------------------------
	.section	.nv.shared.buildBVHKernel,"aw",@nobits
	.sectionflags	@""
	.align	4
.nv.shared.buildBVHKernel:
	.zero		1920


//--------------------- .nv.constant0.computeSkinningKernel --------------------------
	.section	.nv.constant0.computeSkinningKernel,"a",@progbits
	.sectionflags	@""
	.align	4
.nv.constant0.computeSkinningKernel:
	.zero		940


//--------------------- .nv.constant0.detectContactsKernel --------------------------
	.section	.nv.constant0.detectContactsKernel,"a",@progbits
	.sectionflags	@""
	.align	4
.nv.constant0.detectContactsKernel:
	.zero		972


//--------------------- .nv.constant0.buildBVHKernel --------------------------
	.section	.nv.constant0.buildBVHKernel,"a",@progbits
	.sectionflags	@""
	.align	4
.nv.constant0.buildBVHKernel:
	.zero		928


//--------------------- .nv.constant0.computeVertexAABBs --------------------------
	.section	.nv.constant0.computeVertexAABBs,"a",@progbits
	.sectionflags	@""
	.align	4
.nv.constant0.computeVertexAABBs:
	.zero		920


//--------------------- SYMBOLS --------------------------

	.type		.nv.reservedSmem.offset0,@object
	.size		.nv.reservedSmem.offset0,0x4
	.type		.nv.reservedSmem.cap,@object
	.size		.nv.reservedSmem.cap,0x4
